//
// Generated by NVIDIA NVVM Compiler
//
// Compiler Build ID: CL-36424714
// Cuda compilation tools, release 13.0, V13.0.88
// Based on NVVM 20.0.0
//

.version 9.0
.target sm_100
.address_size 64

	// .globl	_Z24count_samples_in_circlesPfS_Piii
// _ZZ24count_samples_in_circlesPfS_PiiiE13shared_blocks has been demoted

.visible .entry _Z24count_samples_in_circlesPfS_Piii(
	.param .u64 .ptr .align 1 _Z24count_samples_in_circlesPfS_Piii_param_0,
	.param .u64 .ptr .align 1 _Z24count_samples_in_circlesPfS_Piii_param_1,
	.param .u64 .ptr .align 1 _Z24count_samples_in_circlesPfS_Piii_param_2,
	.param .u32 _Z24count_samples_in_circlesPfS_Piii_param_3,
	.param .u32 _Z24count_samples_in_circlesPfS_Piii_param_4
)
{
	.reg .pred 	%p<21>;
	.reg .b32 	%r<181>;
	.reg .b32 	%f<21>;
	.reg .b64 	%rd<22>;
	// demoted variable
	.shared .align 4 .b8 _ZZ24count_samples_in_circlesPfS_PiiiE13shared_blocks[2000];
	ld.param.u64 	%rd4, [_Z24count_samples_in_circlesPfS_Piii_param_0];
	ld.param.u64 	%rd5, [_Z24count_samples_in_circlesPfS_Piii_param_1];
	ld.param.u64 	%rd3, [_Z24count_samples_in_circlesPfS_Piii_param_2];
	ld.param.u32 	%r62, [_Z24count_samples_in_circlesPfS_Piii_param_3];
	ld.param.u32 	%r60, [_Z24count_samples_in_circlesPfS_Piii_param_4];
	cvta.to.global.u64 	%rd1, %rd5;
	cvta.to.global.u64 	%rd2, %rd4;
	mov.u32 	%r1, %ctaid.x;
	mov.u32 	%r2, %ntid.x;
	mov.u32 	%r3, %tid.x;
	mad.lo.s32 	%r159, %r1, %r2, %r3;
	mul.lo.s32 	%r5, %r62, %r2;
	setp.ge.s32 	%p1, %r159, %r60;
	mov.b32 	%r164, 0;
	@%p1 bra 	$L__BB0_7;
	add.s32 	%r65, %r159, %r5;
	max.s32 	%r66, %r60, %r65;
	setp.lt.s32 	%p2, %r65, %r60;
	selp.u32 	%r67, 1, 0, %p2;
	add.s32 	%r68, %r65, %r67;
	sub.s32 	%r69, %r66, %r68;
	div.u32 	%r70, %r69, %r5;
	add.s32 	%r71, %r70, %r67;
	add.s32 	%r6, %r71, 1;
	and.b32  	%r7, %r6, 3;
	setp.lt.u32 	%p3, %r71, 3;
	mov.b32 	%r164, 0;
	@%p3 bra 	$L__BB0_4;
	and.b32  	%r73, %r6, -4;
	shl.b32 	%r8, %r5, 2;
	neg.s32 	%r155, %r73;
	mov.b32 	%r164, 0;
	mul.wide.s32 	%rd9, %r5, 4;
$L__BB0_3:
	mul.wide.s32 	%rd6, %r159, 4;
	add.s64 	%rd7, %rd2, %rd6;
	ld.global.f32 	%f1, [%rd7];
	add.s64 	%rd8, %rd1, %rd6;
	ld.global.f32 	%f2, [%rd8];
	mul.f32 	%f3, %f2, %f2;
	fma.rn.f32 	%f4, %f1, %f1, %f3;
	setp.le.f32 	%p4, %f4, 0f3F800000;
	selp.u32 	%r74, 1, 0, %p4;
	add.s32 	%r75, %r164, %r74;
	add.s64 	%rd10, %rd7, %rd9;
	ld.global.f32 	%f5, [%rd10];
	add.s64 	%rd11, %rd8, %rd9;
	ld.global.f32 	%f6, [%rd11];
	mul.f32 	%f7, %f6, %f6;
	fma.rn.f32 	%f8, %f5, %f5, %f7;
	setp.le.f32 	%p5, %f8, 0f3F800000;
	selp.u32 	%r76, 1, 0, %p5;
	add.s32 	%r77, %r75, %r76;
	add.s64 	%rd12, %rd10, %rd9;
	ld.global.f32 	%f9, [%rd12];
	add.s64 	%rd13, %rd11, %rd9;
	ld.global.f32 	%f10, [%rd13];
	mul.f32 	%f11, %f10, %f10;
	fma.rn.f32 	%f12, %f9, %f9, %f11;
	setp.le.f32 	%p6, %f12, 0f3F800000;
	selp.u32 	%r78, 1, 0, %p6;
	add.s32 	%r79, %r77, %r78;
	add.s64 	%rd14, %rd12, %rd9;
	ld.global.f32 	%f13, [%rd14];
	add.s64 	%rd15, %rd13, %rd9;
	ld.global.f32 	%f14, [%rd15];
	mul.f32 	%f15, %f14, %f14;
	fma.rn.f32 	%f16, %f13, %f13, %f15;
	setp.le.f32 	%p7, %f16, 0f3F800000;
	selp.u32 	%r80, 1, 0, %p7;
	add.s32 	%r164, %r79, %r80;
	add.s32 	%r159, %r159, %r8;
	add.s32 	%r155, %r155, 4;
	setp.ne.s32 	%p8, %r155, 0;
	@%p8 bra 	$L__BB0_3;
$L__BB0_4:
	setp.eq.s32 	%p9, %r7, 0;
	@%p9 bra 	$L__BB0_7;
	neg.s32 	%r161, %r7;
$L__BB0_6:
	.pragma "nounroll";
	mul.wide.s32 	%rd16, %r159, 4;
	add.s64 	%rd17, %rd1, %rd16;
	add.s64 	%rd18, %rd2, %rd16;
	ld.global.f32 	%f17, [%rd18];
	ld.global.f32 	%f18, [%rd17];
	mul.f32 	%f19, %f18, %f18;
	fma.rn.f32 	%f20, %f17, %f17, %f19;
	setp.le.f32 	%p10, %f20, 0f3F800000;
	selp.u32 	%r81, 1, 0, %p10;
	add.s32 	%r164, %r164, %r81;
	add.s32 	%r159, %r159, %r5;
	add.s32 	%r161, %r161, 1;
	setp.ne.s32 	%p11, %r161, 0;
	@%p11 bra 	$L__BB0_6;
$L__BB0_7:
	shl.b32 	%r82, %r3, 2;
	mov.u32 	%r83, _ZZ24count_samples_in_circlesPfS_PiiiE13shared_blocks;
	add.s32 	%r84, %r83, %r82;
	st.shared.u32 	[%r84], %r164;
	bar.sync 	0;
	setp.ne.s32 	%p12, %r3, 0;
	@%p12 bra 	$L__BB0_21;
	and.b32  	%r27, %r2, 15;
	setp.lt.u32 	%p13, %r2, 16;
	mov.b32 	%r172, 0;
	mov.u32 	%r180, %r172;
	@%p13 bra 	$L__BB0_11;
	and.b32  	%r172, %r2, 2032;
	add.s32 	%r165, %r83, 32;
	and.b32  	%r90, %r2, -16;
	neg.s32 	%r166, %r90;
	mov.b32 	%r180, 0;
$L__BB0_10:
	.pragma "nounroll";
	ld.shared.u32 	%r91, [%r165+-32];
	add.s32 	%r92, %r91, %r180;
	ld.shared.u32 	%r93, [%r165+-28];
	add.s32 	%r94, %r93, %r92;
	ld.shared.u32 	%r95, [%r165+-24];
	add.s32 	%r96, %r95, %r94;
	ld.shared.u32 	%r97, [%r165+-20];
	add.s32 	%r98, %r97, %r96;
	ld.shared.u32 	%r99, [%r165+-16];
	add.s32 	%r100, %r99, %r98;
	ld.shared.u32 	%r101, [%r165+-12];
	add.s32 	%r102, %r101, %r100;
	ld.shared.u32 	%r103, [%r165+-8];
	add.s32 	%r104, %r103, %r102;
	ld.shared.u32 	%r105, [%r165+-4];
	add.s32 	%r106, %r105, %r104;
	ld.shared.u32 	%r107, [%r165];
	add.s32 	%r108, %r107, %r106;
	ld.shared.u32 	%r109, [%r165+4];
	add.s32 	%r110, %r109, %r108;
	ld.shared.u32 	%r111, [%r165+8];
	add.s32 	%r112, %r111, %r110;
	ld.shared.u32 	%r113, [%r165+12];
	add.s32 	%r114, %r113, %r112;
	ld.shared.u32 	%r115, [%r165+16];
	add.s32 	%r116, %r115, %r114;
	ld.shared.u32 	%r117, [%r165+20];
	add.s32 	%r118, %r117, %r116;
	ld.shared.u32 	%r119, [%r165+24];
	add.s32 	%r120, %r119, %r118;
	ld.shared.u32 	%r121, [%r165+28];
	add.s32 	%r180, %r121, %r120;
	add.s32 	%r166, %r166, 16;
	add.s32 	%r165, %r165, 64;
	setp.ne.s32 	%p14, %r166, 0;
	@%p14 bra 	$L__BB0_10;
$L__BB0_11:
	setp.eq.s32 	%p15, %r27, 0;
	@%p15 bra 	$L__BB0_20;
	and.b32  	%r39, %r2, 7;
	setp.lt.u32 	%p16, %r27, 8;
	@%p16 bra 	$L__BB0_14;
	shl.b32 	%r123, %r172, 2;
	add.s32 	%r125, %r83, %r123;
	ld.shared.u32 	%r126, [%r125];
	add.s32 	%r127, %r126, %r180;
	ld.shared.u32 	%r128, [%r125+4];
	add.s32 	%r129, %r128, %r127;
	ld.shared.u32 	%r130, [%r125+8];
	add.s32 	%r131, %r130, %r129;
	ld.shared.u32 	%r132, [%r125+12];
	add.s32 	%r133, %r132, %r131;
	ld.shared.u32 	%r134, [%r125+16];
	add.s32 	%r135, %r134, %r133;
	ld.shared.u32 	%r136, [%r125+20];
	add.s32 	%r137, %r136, %r135;
	ld.shared.u32 	%r138, [%r125+24];
	add.s32 	%r139, %r138, %r137;
	ld.shared.u32 	%r140, [%r125+28];
	add.s32 	%r180, %r140, %r139;
	add.s32 	%r172, %r172, 8;
$L__BB0_14:
	setp.eq.s32 	%p17, %r39, 0;
	@%p17 bra 	$L__BB0_20;
	and.b32  	%r45, %r2, 3;
	setp.lt.u32 	%p18, %r39, 4;
	@%p18 bra 	$L__BB0_17;
	shl.b32 	%r142, %r172, 2;
	add.s32 	%r144, %r83, %r142;
	ld.shared.u32 	%r145, [%r144];
	add.s32 	%r146, %r145, %r180;
	ld.shared.u32 	%r147, [%r144+4];
	add.s32 	%r148, %r147, %r146;
	ld.shared.u32 	%r149, [%r144+8];
	add.s32 	%r150, %r149, %r148;
	ld.shared.u32 	%r151, [%r144+12];
	add.s32 	%r180, %r151, %r150;
	add.s32 	%r172, %r172, 4;
$L__BB0_17:
	setp.eq.s32 	%p19, %r45, 0;
	@%p19 bra 	$L__BB0_20;
	shl.b32 	%r152, %r172, 2;
	add.s32 	%r178, %r83, %r152;
	neg.s32 	%r177, %r45;
$L__BB0_19:
	.pragma "nounroll";
	ld.shared.u32 	%r154, [%r178];
	add.s32 	%r180, %r154, %r180;
	add.s32 	%r178, %r178, 4;
	add.s32 	%r177, %r177, 1;
	setp.ne.s32 	%p20, %r177, 0;
	@%p20 bra 	$L__BB0_19;
$L__BB0_20:
	cvta.to.global.u64 	%rd19, %rd3;
	mul.wide.u32 	%rd20, %r1, 4;
	add.s64 	%rd21, %rd19, %rd20;
	st.global.u32 	[%rd21], %r180;
$L__BB0_21:
	ret;

}


// ===== COMPILED SASS (sm_100) =====

	.target	sm_100

	.elftype	@"ET_EXEC"


//--------------------- .note.nv.tkinfo           --------------------------
	.section	.note.nv.tkinfo,"",@"SHT_NOTE"
	.sectionflags	@"SHF_NOTE_NV_TKINFO"
	.tkinfo
        /*0018*/ 	.word	0x00000002
        /*0030*/ 	.string	""
        /*0030*/ 	.string	"ptxas"
        /*0030*/ 	.string	"Cuda compilation tools, release 13.0, V13.0.88"
        /*0030*/ 	.string	"Build cuda_13.0.r13.0/compiler.36424714_0"
        /*0030*/ 	.string	"-arch sm_100 -m 64 "



//--------------------- .note.nv.cuinfo           --------------------------
	.section	.note.nv.cuinfo,"",@"SHT_NOTE"
	.sectionflags	@"SHF_NOTE_NV_CUINFO"
        /*0018*/ 	.short	0x0002
        /*001a*/ 	.short	0x0064
        /*001c*/ 	.short	0x0082
	.zero		2


//--------------------- .nv.info                  --------------------------
	.section	.nv.info,"",@"SHT_CUDA_INFO"
	.align	4


	//----- nvinfo : EIATTR_REGCOUNT
	.align		4
        /*0000*/ 	.byte	0x04, 0x2f
        /*0002*/ 	.short	(.L_1 - .L_0)
	.align		4
.L_0:
        /*0004*/ 	.word	index@(_Z24count_samples_in_circlesPfS_Piii)
        /*0008*/ 	.word	0x00000020


	//----- nvinfo : EIATTR_FRAME_SIZE
	.align		4
.L_1:
        /*000c*/ 	.byte	0x04, 0x11
        /*000e*/ 	.short	(.L_3 - .L_2)
	.align		4
.L_2:
        /*0010*/ 	.word	index@(_Z24count_samples_in_circlesPfS_Piii)
        /*0014*/ 	.word	0x00000000


	//----- nvinfo : EIATTR_MIN_STACK_SIZE
	.align		4
.L_3:
        /*0018*/ 	.byte	0x04, 0x12
        /*001a*/ 	.short	(.L_5 - .L_4)
	.align		4
.L_4:
        /*001c*/ 	.word	index@(_Z24count_samples_in_circlesPfS_Piii)
        /*0020*/ 	.word	0x00000000
.L_5:


//--------------------- .nv.compat                --------------------------
	.section	.nv.compat,"",@"SHT_CUDA_COMPAT_INFO"
	.align	4
        /*0000*/ 	.byte	0x02, 0x09, 0x00, 0x00, 0x02, 0x02, 0x01, 0x00, 0x02, 0x05, 0x05, 0x00, 0x03, 0x07, 0x01, 0x01
        /*0010*/ 	.byte	0x02, 0x03, 0x00, 0x00, 0x02, 0x06, 0x01, 0x00, 0x04, 0x0b, 0x08, 0x00, 0x01, 0x00, 0x00, 0x00
        /*0020*/ 	.byte	0x00, 0x00, 0x00, 0x00


//--------------------- .nv.info._Z24count_samples_in_circlesPfS_Piii --------------------------
	.section	.nv.info._Z24count_samples_in_circlesPfS_Piii,"",@"SHT_CUDA_INFO"
	.sectionflags	@""
	.align	4


	//----- nvinfo : EIATTR_CUDA_API_VERSION
	.align		4
        /*0000*/ 	.byte	0x04, 0x37
        /*0002*/ 	.short	(.L_7 - .L_6)
.L_6:
        /*0004*/ 	.word	0x00000082


	//----- nvinfo : EIATTR_KPARAM_INFO
	.align		4
.L_7:
        /*0008*/ 	.byte	0x04, 0x17
        /*000a*/ 	.short	(.L_9 - .L_8)
.L_8:
        /*000c*/ 	.word	0x00000000
        /*0010*/ 	.short	0x0004
        /*0012*/ 	.short	0x001c
        /*0014*/ 	.byte	0x00, 0xf0, 0x11, 0x00


	//----- nvinfo : EIATTR_KPARAM_INFO
	.align		4
.L_9:
        /*0018*/ 	.byte	0x04, 0x17
        /*001a*/ 	.short	(.L_11 - .L_10)
.L_10:
        /*001c*/ 	.word	0x00000000
        /*0020*/ 	.short	0x0003
        /*0022*/ 	.short	0x0018
        /*0024*/ 	.byte	0x00, 0xf0, 0x11, 0x00


	//----- nvinfo : EIATTR_KPARAM_INFO
	.align		4
.L_11:
        /*0028*/ 	.byte	0x04, 0x17
        /*002a*/ 	.short	(.L_13 - .L_12)
.L_12:
        /*002c*/ 	.word	0x00000000
        /*0030*/ 	.short	0x0002
        /*0032*/ 	.short	0x0010
        /*0034*/ 	.byte	0x00, 0xf5, 0x21, 0x00


	//----- nvinfo : EIATTR_KPARAM_INFO
	.align		4
.L_13:
        /*0038*/ 	.byte	0x04, 0x17
        /*003a*/ 	.short	(.L_15 - .L_14)
.L_14:
        /*003c*/ 	.word	0x00000000
        /*0040*/ 	.short	0x0001
        /*0042*/ 	.short	0x0008
        /*0044*/ 	.byte	0x00, 0xf5, 0x21, 0x00


	//----- nvinfo : EIATTR_KPARAM_INFO
	.align		4
.L_15:
        /*0048*/ 	.byte	0x04, 0x17
        /*004a*/ 	.short	(.L_17 - .L_16)
.L_16:
        /*004c*/ 	.word	0x00000000
        /*0050*/ 	.short	0x0000
        /*0052*/ 	.short	0x0000
        /*0054*/ 	.byte	0x00, 0xf5, 0x21, 0x00


	//----- nvinfo : EIATTR_SPARSE_MMA_MASK
	.align		4
.L_17:
        /*0058*/ 	.byte	0x03, 0x50
        /*005a*/ 	.short	0x0000


	//----- nvinfo : EIATTR_MAXREG_COUNT
	.align		4
        /*005c*/ 	.byte	0x03, 0x1b
        /*005e*/ 	.short	0x00ff


	//----- nvinfo : EIATTR_NUM_BARRIERS
	.align		4
        /*0060*/ 	.byte	0x02, 0x4c
        /*0062*/ 	.byte	0x01
	.zero		1


	//----- nvinfo : EIATTR_MERCURY_ISA_VERSION
	.align		4
        /*0064*/ 	.byte	0x03, 0x5f
        /*0066*/ 	.short	0x0101


	//----- nvinfo : EIATTR_VRC_CTA_INIT_COUNT
	.align		4
        /*0068*/ 	.byte	0x02, 0x4a
	.zero		1
	.zero		1


	//----- nvinfo : EIATTR_EXIT_INSTR_OFFSETS
	.align		4
        /*006c*/ 	.byte	0x04, 0x1c
        /*006e*/ 	.short	(.L_19 - .L_18)


	//   ....[0]....
.L_18:
        /*0070*/ 	.word	0x000016e0


	//   ....[1]....
        /*0074*/ 	.word	0x00001ac0


	//----- nvinfo : EIATTR_CRS_STACK_SIZE
	.align		4
.L_19:
        /*0078*/ 	.byte	0x04, 0x1e
        /*007a*/ 	.short	(.L_21 - .L_20)
.L_20:
        /*007c*/ 	.word	0x00000000


	//----- nvinfo : EIATTR_CBANK_PARAM_SIZE
	.align		4
.L_21:
        /*0080*/ 	.byte	0x03, 0x19
        /*0082*/ 	.short	0x0020


	//----- nvinfo : EIATTR_PARAM_CBANK
	.align		4
        /*0084*/ 	.byte	0x04, 0x0a
        /*0086*/ 	.short	(.L_23 - .L_22)
	.align		4
.L_22:
        /*0088*/ 	.word	index@(.nv.constant0._Z24count_samples_in_circlesPfS_Piii)
        /*008c*/ 	.short	0x0380
        /*008e*/ 	.short	0x0020


	//----- nvinfo : EIATTR_SW_WAR
	.align		4
.L_23:
        /*0090*/ 	.byte	0x04, 0x36
        /*0092*/ 	.short	(.L_25 - .L_24)
.L_24:
        /*0094*/ 	.word	0x00000008
.L_25:


//--------------------- .nv.callgraph             --------------------------
	.section	.nv.callgraph,"",@"SHT_CUDA_CALLGRAPH"
	.align	4
	.sectionentsize	8
	.align		4
        /*0000*/ 	.word	0x00000000
	.align		4
        /*0004*/ 	.word	0xffffffff
	.align		4
        /*0008*/ 	.word	0x00000000
	.align		4
        /*000c*/ 	.word	0xfffffffe
	.align		4
        /*0010*/ 	.word	0x00000000
	.align		4
        /*0014*/ 	.word	0xfffffffd
	.align		4
        /*0018*/ 	.word	0x00000000
	.align		4
        /*001c*/ 	.word	0xfffffffc


//--------------------- .text._Z24count_samples_in_circlesPfS_Piii --------------------------
	.section	.text._Z24count_samples_in_circlesPfS_Piii,"ax",@progbits
	.align	128
        .global         _Z24count_samples_in_circlesPfS_Piii
        .type           _Z24count_samples_in_circlesPfS_Piii,@function
        .size           _Z24count_samples_in_circlesPfS_Piii,(.L_x_18 - _Z24count_samples_in_circlesPfS_Piii)
        .other          _Z24count_samples_in_circlesPfS_Piii,@"STO_CUDA_ENTRY STV_DEFAULT"
_Z24count_samples_in_circlesPfS_Piii:
.text._Z24count_samples_in_circlesPfS_Piii:
[----:B------:R-:W-:Y:S01]  /*0000*/  LDC R1, c[0x0][0x37c] ;  /* 0x0000df00ff017b82 */ /* 0x000fe20000000800 */
[----:B------:R-:W0:Y:S07]  /*0010*/  S2R R0, SR_CTAID.X ;  /* 0x0000000000007919 */ /* 0x000e2e0000002500 */
[----:B------:R-:W0:Y:S01]  /*0020*/  LDC R2, c[0x0][0x360] ;  /* 0x0000d800ff027b82 */ /* 0x000e220000000800 */
[----:B------:R-:W1:Y:S01]  /*0030*/  LDCU.64 UR6, c[0x0][0x398] ;  /* 0x00007300ff0677ac */ /* 0x000e620008000a00 */
[----:B------:R-:W-:Y:S01]  /*0040*/  BSSY.RECONVERGENT B2, `(.L_x_0) ;  /* 0x0000161000027945 */ /* 0x000fe20003800200 */
[----:B------:R-:W0:Y:S01]  /*0050*/  S2R R3, SR_TID.X ;  /* 0x0000000000037919 */ /* 0x000e220000002100 */
[----:B------:R-:W-:Y:S01]  /*0060*/  HFMA2 R9, -RZ, RZ, 0, 0 ;  /* 0x00000000ff097431 */ /* 0x000fe200000001ff */
[----:B------:R-:W2:Y:S01]  /*0070*/  LDCU.64 UR4, c[0x0][0x358] ;  /* 0x00006b00ff0477ac */ /* 0x000ea20008000a00 */
[----:B0-----:R-:W-:-:S05]  /*0080*/  IMAD R25, R0, R2, R3 ;  /* 0x0000000200197224 */ /* 0x001fca00078e0203 */
[----:B-1----:R-:W-:-:S13]  /*0090*/  ISETP.GE.AND P0, PT, R25, UR7, PT ;  /* 0x0000000719007c0c */ /* 0x002fda000bf06270 */
[----:B--2---:R-:W-:Y:S05]  /*00a0*/  @P0 BRA `(.L_x_1) ;  /* 0x0000001400680947 */ /* 0x004fea0003800000 */
[----:B------:R-:W-:Y:S01]  /*00b0*/  IMAD R5, R2, UR6, RZ ;  /* 0x0000000602057c24 */ /* 0x000fe2000f8e02ff */
[----:B------:R-:W-:Y:S03]  /*00c0*/  BSSY.RECONVERGENT B1, `(.L_x_2) ;  /* 0x0000145000017945 */ /* 0x000fe60003800200 */
[----:B------:R-:W0:Y:S01]  /*00d0*/  I2F.U32.RP R10, R5 ;  /* 0x00000005000a7306 */ /* 0x000e220000209000 */
[C---:B------:R-:W-:Y:S01]  /*00e0*/  IADD3 R4, PT, PT, R5.reuse, R25, RZ ;  /* 0x0000001905047210 */ /* 0x040fe20007ffe0ff */
[----:B------:R-:W-:Y:S01]  /*00f0*/  IMAD.MOV R11, RZ, RZ, -R5 ;  /* 0x000000ffff0b7224 */ /* 0x000fe200078e0a05 */
[----:B------:R-:W-:Y:S02]  /*0100*/  ISETP.NE.U32.AND P2, PT, R5, RZ, PT ;  /* 0x000000ff0500720c */ /* 0x000fe40003f45070 */
[C---:B------:R-:W-:Y:S02]  /*0110*/  ISETP.GE.AND P0, PT, R4.reuse, UR7, PT ;  /* 0x0000000704007c0c */ /* 0x040fe4000bf06270 */
[----:B------:R-:W-:-:S02]  /*0120*/  VIMNMX R9, PT, PT, R4, UR7, !PT ;  /* 0x0000000704097c48 */ /* 0x000fc4000ffe0100 */
[----:B------:R-:W-:-:S04]  /*0130*/  SEL R8, RZ, 0x1, P0 ;  /* 0x00000001ff087807 */ /* 0x000fc80000000000 */
[----:B------:R-:W-:Y:S01]  /*0140*/  IADD3 R4, PT, PT, R9, -R4, -R8 ;  /* 0x8000000409047210 */ /* 0x000fe20007ffe808 */
[----:B------:R-:W-:Y:S01]  /*0150*/  IMAD.MOV.U32 R9, RZ, RZ, RZ ;  /* 0x000000ffff097224 */ /* 0x000fe200078e00ff */
[----:B0-----:R-:W0:Y:S02]  /*0160*/  MUFU.RCP R10, R10 ;  /* 0x0000000a000a7308 */ /* 0x001e240000001000 */
[----:B0-----:R-:W-:-:S06]  /*0170*/  IADD3 R6, PT, PT, R10, 0xffffffe, RZ ;  /* 0x0ffffffe0a067810 */ /* 0x001fcc0007ffe0ff */
[----:B------:R0:W1:Y:S02]  /*0180*/  F2I.FTZ.U32.TRUNC.NTZ R7, R6 ;  /* 0x0000000600077305 */ /* 0x000064000021f000 */
[----:B0-----:R-:W-:Y:S01]  /*0190*/  MOV R6, RZ ;  /* 0x000000ff00067202 */ /* 0x001fe20000000f00 */
[----:B-1----:R-:W-:-:S04]  /*01a0*/  IMAD R11, R11, R7, RZ ;  /* 0x000000070b0b7224 */ /* 0x002fc800078e02ff */
[----:B------:R-:W-:-:S06]  /*01b0*/  IMAD.HI.U32 R7, R7, R11, R6 ;  /* 0x0000000b07077227 */ /* 0x000fcc00078e0006 */
[----:B------:R-:W-:-:S04]  /*01c0*/  IMAD.HI.U32 R7, R7, R4, RZ ;  /* 0x0000000407077227 */ /* 0x000fc800078e00ff */
[----:B------:R-:W-:-:S04]  /*01d0*/  IMAD.MOV R6, RZ, RZ, -R7 ;  /* 0x000000ffff067224 */ /* 0x000fc800078e0a07 */
[----:B------:R-:W-:-:S05]  /*01e0*/  IMAD R4, R5, R6, R4 ;  /* 0x0000000605047224 */ /* 0x000fca00078e0204 */
[----:B------:R-:W-:-:S13]  /*01f0*/  ISETP.GE.U32.AND P0, PT, R4, R5, PT ;  /* 0x000000050400720c */ /* 0x000fda0003f06070 */
[----:B------:R-:W-:Y:S02]  /*0200*/  @P0 IADD3 R4, PT, PT, -R5, R4, RZ ;  /* 0x0000000405040210 */ /* 0x000fe40007ffe1ff */
[----:B------:R-:W-:Y:S02]  /*0210*/  @P0 IADD3 R7, PT, PT, R7, 0x1, RZ ;  /* 0x0000000107070810 */ /* 0x000fe40007ffe0ff */
[----:B------:R-:W-:-:S13]  /*0220*/  ISETP.GE.U32.AND P1, PT, R4, R5, PT ;  /* 0x000000050400720c */ /* 0x000fda0003f26070 */
[----:B------:R-:W-:Y:S01]  /*0230*/  @P1 VIADD R7, R7, 0x1 ;  /* 0x0000000107071836 */ /* 0x000fe20000000000 */
[----:B------:R-:W-:-:S04]  /*0240*/  @!P2 LOP3.LUT R7, RZ, R5, RZ, 0x33, !PT ;  /* 0x00000005ff07a212 */ /* 0x000fc800078e33ff */
[----:B------:R-:W-:-:S04]  /*0250*/  IADD3 R7, PT, PT, R8, R7, RZ ;  /* 0x0000000708077210 */ /* 0x000fc80007ffe0ff */
[C---:B------:R-:W-:Y:S02]  /*0260*/  ISETP.GE.U32.AND P0, PT, R7.reuse, 0x3, PT ;  /* 0x000000030700780c */ /* 0x040fe40003f06070 */
[----:B------:R-:W-:-:S04]  /*0270*/  IADD3 R4, PT, PT, R7, 0x1, RZ ;  /* 0x0000000107047810 */ /* 0x000fc80007ffe0ff */
[----:B------:R-:W-:-:S07]  /*0280*/  LOP3.LUT R7, R4, 0x3, RZ, 0xc0, !PT ;  /* 0x0000000304077812 */ /* 0x000fce00078ec0ff */
[----:B------:R-:W-:Y:S05]  /*0290*/  @!P0 BRA `(.L_x_3) ;  /* 0x00000010009c8947 */ /* 0x000fea0003800000 */
[----:B------:R-:W-:Y:S01]  /*02a0*/  LOP3.LUT R4, R4, 0xfffffffc, RZ, 0xc0, !PT ;  /* 0xfffffffc04047812 */ /* 0x000fe200078ec0ff */
[----:B------:R-:W0:Y:S01]  /*02b0*/  LDC.64 R12, c[0x0][0x380] ;  /* 0x0000e000ff0c7b82 */ /* 0x000e220000000a00 */
[----:B------:R-:W-:Y:S01]  /*02c0*/  BSSY.RELIABLE B0, `(.L_x_4) ;  /* 0x00000fc000007945 */ /* 0x000fe20003800100 */
[----:B------:R-:W-:Y:S02]  /*02d0*/  MOV R9, RZ ;  /* 0x000000ff00097202 */ /* 0x000fe40000000f00 */
[----:B------:R-:W-:-:S04]  /*02e0*/  IADD3 R4, PT, PT, -R4, RZ, RZ ;  /* 0x000000ff04047210 */ /* 0x000fc80007ffe1ff */
[----:B------:R-:W1:Y:S01]  /*02f0*/  LDC.64 R14, c[0x0][0x388] ;  /* 0x0000e200ff0e7b82 */ /* 0x000e620000000a00 */
[----:B------:R-:W-:-:S13]  /*0300*/  ISETP.GE.AND P0, PT, R4, RZ, PT ;  /* 0x000000ff0400720c */ /* 0x000fda0003f06270 */
[----:B------:R-:W-:Y:S05]  /*0310*/  @P0 BRA `(.L_x_5) ;  /* 0x0000000c00d80947 */ /* 0x000fea0003800000 */
[----:B------:R-:W-:Y:S01]  /*0320*/  IMAD.MOV R6, RZ, RZ, -R4 ;  /* 0x000000ffff067224 */ /* 0x000fe200078e0a04 */
[----:B------:R-:W-:Y:S01]  /*0330*/  BSSY.RECONVERGENT B3, `(.L_x_6) ;  /* 0x000009e000037945 */ /* 0x000fe20003800200 */
[----:B------:R-:W-:-:S03]  /*0340*/  PLOP3.LUT P0, PT, PT, PT, PT, 0x80, 0x8 ;  /* 0x000000000008781c */ /* 0x000fc60003f0f070 */
[----:B------:R-:W-:-:S13]  /*0350*/  ISETP.GT.AND P1, PT, R6, 0xc, PT ;  /* 0x0000000c0600780c */ /* 0x000fda0003f24270 */
[----:B------:R-:W-:Y:S05]  /*0360*/  @!P1 BRA `(.L_x_7) ;  /* 0x0000000800689947 */ /* 0x000fea0003800000 */
[----:B------:R-:W2:Y:S01]  /*0370*/  LDC.64 R10, c[0x0][0x380] ;  /* 0x0000e000ff0a7b82 */ /* 0x000ea20000000a00 */
[----:B------:R-:W-:-:S07]  /*0380*/  PLOP3.LUT P0, PT, PT, PT, PT, 0x8, 0x80 ;  /* 0x000000000080781c */ /* 0x000fce0003f0e170 */
[----:B------:R-:W3:Y:S06]  /*0390*/  LDC.64 R16, c[0x0][0x388] ;  /* 0x0000e200ff107b82 */ /* 0x000eec0000000a00 */
.L_x_8:
[----:B---3--:R-:W-:-:S04]  /*03a0*/  IMAD.WIDE R28, R25, 0x4, R16 ;  /* 0x00000004191c7825 */ /* 0x008fc800078e0210 */
[----:B--2---:R-:W-:Y:S01]  /*03b0*/  IMAD.WIDE R18, R25, 0x4, R10 ;  /* 0x0000000419127825 */ /* 0x004fe200078e020a */
[----:B------:R-:W2:Y:S03]  /*03c0*/  LDG.E R8, desc[UR4][R28.64] ;  /* 0x000000041c087981 */ /* 0x000ea6000c1e1900 */
[----:B------:R-:W-:-:S04]  /*03d0*/  IMAD.WIDE R22, R5, 0x4, R28 ;  /* 0x0000000405167825 */ /* 0x000fc800078e021c */
[C---:B------:R-:W-:Y:S01]  /*03e0*/  IMAD.WIDE R20, R5.reuse, 0x4, R18 ;  /* 0x0000000405147825 */ /* 0x040fe200078e0212 */
[----:B------:R3:W4:Y:S04]  /*03f0*/  LDG.E R27, desc[UR4][R22.64] ;  /* 0x00000004161b7981 */ /* 0x000728000c1e1900 */
[----:B------:R-:W5:Y:S04]  /*0400*/  LDG.E R28, desc[UR4][R18.64] ;  /* 0x00000004121c7981 */ /* 0x000f68000c1e1900 */
[----:B------:R0:W5:Y:S01]  /*0410*/  LDG.E R26, desc[UR4][R20.64] ;  /* 0x00000004141a7981 */ /* 0x000162000c1e1900 */
[----:B---3--:R-:W-:-:S05]  /*0420*/  IMAD.WIDE R22, R5, 0x4, R22 ;  /* 0x0000000405167825 */ /* 0x008fca00078e0216 */
[----:B------:R3:W5:Y:S01]  /*0430*/  LDG.E R24, desc[UR4][R22.64] ;  /* 0x0000000416187981 */ /* 0x000762000c1e1900 */
[----:B0-----:R-:W-:-:S05]  /*0440*/  IMAD.WIDE R20, R5, 0x4, R20 ;  /* 0x0000000405147825 */ /* 0x001fca00078e0214 */
[----:B------:R0:W5:Y:S01]  /*0450*/  LDG.E R19, desc[UR4][R20.64] ;  /* 0x0000000414137981 */ /* 0x000162000c1e1900 */
[----:B---3--:R-:W-:-:S05]  /*0460*/  IMAD.WIDE R22, R5, 0x4, R22 ;  /* 0x0000000405167825 */ /* 0x008fca00078e0216 */
[----:B------:R3:W5:Y:S01]  /*0470*/  LDG.E R6, desc[UR4][R22.64] ;  /* 0x0000000416067981 */ /* 0x000762000c1e1900 */
[----:B0-----:R-:W-:-:S05]  /*0480*/  IMAD.WIDE R20, R5, 0x4, R20 ;  /* 0x0000000405147825 */ /* 0x001fca00078e0214 */
[----:B------:R0:W5:Y:S01]  /*0490*/  LDG.E R18, desc[UR4][R20.64] ;  /* 0x0000000414127981 */ /* 0x000162000c1e1900 */
[----:B------:R-:W-:-:S04]  /*04a0*/  IMAD R25, R5, 0x4, R25 ;  /* 0x0000000405197824 */ /* 0x000fc800078e0219 */
[----:B---3--:R-:W-:-:S04]  /*04b0*/  IMAD.WIDE R22, R25, 0x4, R16 ;  /* 0x0000000419167825 */ /* 0x008fc800078e0210 */
[----:B--2---:R-:W-:Y:S01]  /*04c0*/  FMUL R29, R8, R8 ;  /* 0x00000008081d7220 */ /* 0x004fe20000400000 */
[----:B----4-:R-:W-:-:S03]  /*04d0*/  FMUL R27, R27, R27 ;  /* 0x0000001b1b1b7220 */ /* 0x010fc60000400000 */
[----:B-----5:R-:W-:Y:S01]  /*04e0*/  FFMA R29, R28, R28, R29 ;  /* 0x0000001c1c1d7223 */ /* 0x020fe2000000001d */
[----:B------:R-:W-:-:S04]  /*04f0*/  FFMA R27, R26, R26, R27 ;  /* 0x0000001a1a1b7223 */ /* 0x000fc8000000001b */
[----:B------:R-:W-:Y:S02]  /*0500*/  FSETP.GTU.AND P1, PT, R29, 1, PT ;  /* 0x3f8000001d00780b */ /* 0x000fe40003f2c000 */
[----:B------:R-:W-:Y:S02]  /*0510*/  FSETP.GTU.AND P2, PT, R27, 1, PT ;  /* 0x3f8000001b00780b */ /* 0x000fe40003f4c000 */
[C---:B------:R-:W-:Y:S01]  /*0520*/  IADD3 R8, PT, PT, R9.reuse, 0x1, RZ ;  /* 0x0000000109087810 */ /* 0x040fe20007ffe0ff */
[----:B0-----:R-:W-:Y:S02]  /*0530*/  FMUL R20, R24, R24 ;  /* 0x0000001818147220 */ /* 0x001fe40000400000 */
[----:B------:R-:W2:Y:S06]  /*0540*/  LDG.E R24, desc[UR4][R22.64] ;  /* 0x0000000416187981 */ /* 0x000eac000c1e1900 */
[----:B------:R-:W-:-:S04]  /*0550*/  @P1 IADD3 R8, PT, PT, R9, RZ, RZ ;  /* 0x000000ff09081210 */ /* 0x000fc80007ffe0ff */
[C---:B------:R-:W-:Y:S02]  /*0560*/  IADD3 R26, PT, PT, R8.reuse, 0x1, RZ ;  /* 0x00000001081a7810 */ /* 0x040fe40007ffe0ff */
[----:B------:R-:W-:Y:S01]  /*0570*/  @P2 IADD3 R26, PT, PT, R8, RZ, RZ ;  /* 0x000000ff081a2210 */ /* 0x000fe20007ffe0ff */
[----:B------:R-:W-:-:S04]  /*0580*/  IMAD.WIDE R8, R25, 0x4, R10 ;  /* 0x0000000419087825 */ /* 0x000fc800078e020a */
[----:B------:R-:W-:Y:S01]  /*0590*/  FFMA R19, R19, R19, R20 ;  /* 0x0000001313137223 */ /* 0x000fe20000000014 */
[C---:B------:R-:W-:Y:S01]  /*05a0*/  IMAD.WIDE R20, R5.reuse, 0x4, R22 ;  /* 0x0000000405147825 */ /* 0x040fe200078e0216 */
[----:B------:R0:W3:Y:S04]  /*05b0*/  LDG.E R28, desc[UR4][R8.64] ;  /* 0x00000004081c7981 */ /* 0x0000e8000c1e1900 */
[----:B------:R4:W5:Y:S01]  /*05c0*/  LDG.E R23, desc[UR4][R20.64] ;  /* 0x0000000414177981 */ /* 0x000962000c1e1900 */
[----:B0-----:R-:W-:-:S05]  /*05d0*/  IMAD.WIDE R8, R5, 0x4, R8 ;  /* 0x0000000405087825 */ /* 0x001fca00078e0208 */
[----:B------:R0:W5:Y:S01]  /*05e0*/  LDG.E R27, desc[UR4][R8.64] ;  /* 0x00000004081b7981 */ /* 0x000162000c1e1900 */
[----:B----4-:R-:W-:Y:S01]  /*05f0*/  IMAD.WIDE R20, R5, 0x4, R20 ;  /* 0x0000000405147825 */ /* 0x010fe200078e0214 */
[----:B------:R-:W-:-:S04]  /*0600*/  FSETP.GTU.AND P2, PT, R19, 1, PT ;  /* 0x3f8000001300780b */ /* 0x000fc80003f4c000 */
[----:B------:R4:W5:Y:S01]  /*0610*/  LDG.E R22, desc[UR4][R20.64] ;  /* 0x0000000414167981 */ /* 0x000962000c1e1900 */
[----:B------:R-:W-:Y:S01]  /*0620*/  FMUL R19, R6, R6 ;  /* 0x0000000606137220 */ /* 0x000fe20000400000 */
[----:B0-----:R-:W-:-:S04]  /*0630*/  IMAD.WIDE R8, R5, 0x4, R8 ;  /* 0x0000000405087825 */ /* 0x001fc800078e0208 */
[----:B------:R-:W-:Y:S02]  /*0640*/  FFMA R18, R18, R18, R19 ;  /* 0x0000001212127223 */ /* 0x000fe40000000013 */
[----:B------:R-:W5:Y:S01]  /*0650*/  LDG.E R19, desc[UR4][R8.64] ;  /* 0x0000000408137981 */ /* 0x000f62000c1e1900 */
[----:B----4-:R-:W-:-:S05]  /*0660*/  IMAD.WIDE R20, R5, 0x4, R20 ;  /* 0x0000000405147825 */ /* 0x010fca00078e0214 */
[----:B------:R0:W4:Y:S01]  /*0670*/  LDG.E R6, desc[UR4][R20.64] ;  /* 0x0000000414067981 */ /* 0x000122000c1e1900 */
[----:B------:R-:W-:Y:S01]  /*0680*/  FSETP.GTU.AND P1, PT, R18, 1, PT ;  /* 0x3f8000001200780b */ /* 0x000fe20003f2c000 */
[----:B0-----:R-:W-:-:S05]  /*0690*/  IMAD.WIDE R20, R5, 0x4, R8 ;  /* 0x0000000405147825 */ /* 0x001fca00078e0208 */
[----:B------:R0:W4:Y:S01]  /*06a0*/  LDG.E R18, desc[UR4][R20.64] ;  /* 0x0000000414127981 */ /* 0x000122000c1e1900 */
[----:B--2---:R-:W-:Y:S01]  /*06b0*/  FMUL R29, R24, R24 ;  /* 0x00000018181d7220 */ /* 0x004fe20000400000 */
[C---:B------:R-:W-:Y:S01]  /*06c0*/  VIADD R24, R26.reuse, 0x1 ;  /* 0x000000011a187836 */ /* 0x040fe20000000000 */
[----:B------:R-:W-:Y:S02]  /*06d0*/  @P2 IADD3 R24, PT, PT, R26, RZ, RZ ;  /* 0x000000ff1a182210 */ /* 0x000fe40007ffe0ff */
[----:B---3--:R-:W-:Y:S01]  /*06e0*/  FFMA R29, R28, R28, R29 ;  /* 0x0000001c1c1d7223 */ /* 0x008fe2000000001d */
[----:B-----5:R-:W-:-:S04]  /*06f0*/  FMUL R26, R23, R23 ;  /* 0x00000017171a7220 */ /* 0x020fc80000400000 */
[----:B------:R-:W-:Y:S02]  /*0700*/  FSETP.GTU.AND P2, PT, R29, 1, PT ;  /* 0x3f8000001d00780b */ /* 0x000fe40003f4c000 */
[----:B------:R-:W-:Y:S01]  /*0710*/  IADD3 R23, PT, PT, R24, 0x1, RZ ;  /* 0x0000000118177810 */ /* 0x000fe20007ffe0ff */
[----:B------:R-:W-:Y:S02]  /*0720*/  @P1 IMAD.MOV R23, RZ, RZ, R24 ;  /* 0x000000ffff171224 */ /* 0x000fe400078e0218 */
[----:B------:R-:W-:-:S03]  /*0730*/  FFMA R26, R27, R27, R26 ;  /* 0x0000001b1b1a7223 */ /* 0x000fc6000000001a */
[----:B------:R-:W-:Y:S02]  /*0740*/  IADD3 R8, PT, PT, R23, 0x1, RZ ;  /* 0x0000000117087810 */ /* 0x000fe40007ffe0ff */
[----:B------:R-:W-:-:S03]  /*0750*/  FSETP.GTU.AND P1, PT, R26, 1, PT ;  /* 0x3f8000001a00780b */ /* 0x000fc60003f2c000 */
[----:B------:R-:W-:Y:S01]  /*0760*/  @P2 IADD3 R8, PT, PT, R23, RZ, RZ ;  /* 0x000000ff17082210 */ /* 0x000fe20007ffe0ff */
[----:B------:R-:W-:-:S04]  /*0770*/  IMAD R23, R5, 0x4, R25 ;  /* 0x0000000405177824 */ /* 0x000fc800078e0219 */
[----:B0-----:R-:W-:Y:S01]  /*0780*/  IMAD.WIDE R20, R23, 0x4, R16 ;  /* 0x0000000417147825 */ /* 0x001fe200078e0210 */
[----:B------:R-:W-:-:S03]  /*0790*/  IADD3 R24, PT, PT, R8, 0x1, RZ ;  /* 0x0000000108187810 */ /* 0x000fc60007ffe0ff */
[----:B------:R-:W-:Y:S02]  /*07a0*/  FMUL R26, R22, R22 ;  /* 0x00000016161a7220 */ /* 0x000fe40000400000 */
[----:B------:R0:W2:Y:S01]  /*07b0*/  LDG.E R22, desc[UR4][R20.64] ;  /* 0x0000000414167981 */ /* 0x0000a2000c1e1900 */
[----:B------:R-:W-:Y:S01]  /*07c0*/  @P1 IADD3 R24, PT, PT, R8, RZ, RZ ;  /* 0x000000ff08181210 */ /* 0x000fe20007ffe0ff */
[----:B------:R-:W-:-:S04]  /*07d0*/  IMAD.WIDE R8, R23, 0x4, R10 ;  /* 0x0000000417087825 */ /* 0x000fc800078e020a */
[C---:B------:R-:W-:Y:S01]  /*07e0*/  IMAD.WIDE R28, R5.reuse, 0x4, R20 ;  /* 0x00000004051c7825 */ /* 0x040fe200078e0214 */
[----:B------:R-:W3:Y:S03]  /*07f0*/  LDG.E R27, desc[UR4][R8.64] ;  /* 0x00000004081b7981 */ /* 0x000ee6000c1e1900 */
[----:B----4-:R-:W-:Y:S01]  /*0800*/  FMUL R25, R6, R6 ;  /* 0x0000000606197220 */ /* 0x010fe20000400000 */
[C---:B0-----:R-:W-:Y:S01]  /*0810*/  IMAD.WIDE R20, R5.reuse, 0x4, R8 ;  /* 0x0000000405147825 */ /* 0x041fe200078e0208 */
[----:B------:R0:W4:Y:S03]  /*0820*/  LDG.E R6, desc[UR4][R28.64] ;  /* 0x000000041c067981 */ /* 0x000126000c1e1900 */
[----:B------:R-:W-:Y:S02]  /*0830*/  FFMA R18, R18, R18, R25 ;  /* 0x0000001212127223 */ /* 0x000fe40000000019 */
[----:B------:R5:W4:Y:S01]  /*0840*/  LDG.E R25, desc[UR4][R20.64] ;  /* 0x0000000414197981 */ /* 0x000b22000c1e1900 */
[----:B0-----:R-:W-:-:S04]  /*0850*/  IMAD.WIDE R28, R5, 0x4, R28 ;  /* 0x00000004051c7825 */ /* 0x001fc800078e021c */
[----:B------:R-:W-:Y:S01]  /*0860*/  FFMA R19, R19, R19, R26 ;  /* 0x0000001313137223 */ /* 0x000fe2000000001a */
[----:B------:R0:W4:Y:S01]  /*0870*/  LDG.E R8, desc[UR4][R28.64] ;  /* 0x000000041c087981 */ /* 0x000122000c1e1900 */
[----:B-----5:R-:W-:-:S03]  /*0880*/  IMAD.WIDE R20, R5, 0x4, R20 ;  /* 0x0000000405147825 */ /* 0x020fc600078e0214 */
[----:B------:R-:W-:Y:S02]  /*0890*/  FSETP.GTU.AND P2, PT, R19, 1, PT ;  /* 0x3f8000001300780b */ /* 0x000fe40003f4c000 */
[----:B------:R-:W-:Y:S01]  /*08a0*/  FSETP.GTU.AND P1, PT, R18, 1, PT ;  /* 0x3f8000001200780b */ /* 0x000fe20003f2c000 */
[----:B------:R5:W5:Y:S01]  /*08b0*/  LDG.E R9, desc[UR4][R20.64] ;  /* 0x0000000414097981 */ /* 0x000b62000c1e1900 */
[----:B------:R-:W-:-:S04]  /*08c0*/  IMAD.WIDE R18, R5, 0x4, R28 ;  /* 0x0000000405127825 */ /* 0x000fc800078e021c */
[----:B0-----:R-:W-:Y:S02]  /*08d0*/  IMAD.WIDE R28, R5, 0x4, R20 ;  /* 0x00000004051c7825 */ /* 0x001fe400078e0214 */
[----:B------:R0:W5:Y:S04]  /*08e0*/  LDG.E R18, desc[UR4][R18.64] ;  /* 0x0000000412127981 */ /* 0x000168000c1e1900 */
[----:B------:R1:W5:Y:S01]  /*08f0*/  LDG.E R26, desc[UR4][R28.64] ;  /* 0x000000041c1a7981 */ /* 0x000362000c1e1900 */
[----:B--2---:R-:W-:-:S04]  /*0900*/  FMUL R22, R22, R22 ;  /* 0x0000001616167220 */ /* 0x004fc80000400000 */
[----:B---3--:R-:W-:Y:S01]  /*0910*/  FFMA R27, R27, R27, R22 ;  /* 0x0000001b1b1b7223 */ /* 0x008fe20000000016 */
[C---:B------:R-:W-:Y:S01]  /*0920*/  VIADD R22, R24.reuse, 0x1 ;  /* 0x0000000118167836 */ /* 0x040fe20000000000 */
[----:B------:R-:W-:Y:S01]  /*0930*/  @P2 IADD3 R22, PT, PT, R24, RZ, RZ ;  /* 0x000000ff18162210 */ /* 0x000fe20007ffe0ff */
[----:B----4-:R-:W-:Y:S02]  /*0940*/  FMUL R6, R6, R6 ;  /* 0x0000000606067220 */ /* 0x010fe40000400000 */
[----:B------:R-:W-:Y:S02]  /*0950*/  FSETP.GTU.AND P2, PT, R27, 1, PT ;  /* 0x3f8000001b00780b */ /* 0x000fe40003f4c000 */
[----:B-----5:R-:W-:Y:S01]  /*0960*/  IADD3 R20, PT, PT, R22, 0x1, RZ ;  /* 0x0000000116147810 */ /* 0x020fe20007ffe0ff */
[----:B------:R-:W-:Y:S02]  /*0970*/  @P1 IMAD.MOV R20, RZ, RZ, R22 ;  /* 0x000000ffff141224 */ /* 0x000fe400078e0216 */
[----:B------:R-:W-:-:S03]  /*0980*/  FFMA R6, R25, R25, R6 ;  /* 0x0000001919067223 */ /* 0x000fc60000000006 */
[----:B------:R-:W-:Y:S02]  /*0990*/  IADD3 R24, PT, PT, R20, 0x1, RZ ;  /* 0x0000000114187810 */ /* 0x000fe40007ffe0ff */
[----:B------:R-:W-:-:S03]  /*09a0*/  FSETP.GTU.AND P1, PT, R6, 1, PT ;  /* 0x3f8000000600780b */ /* 0x000fc60003f2c000 */
[----:B------:R-:W-:Y:S01]  /*09b0*/  @P2 IMAD.MOV R24, RZ, RZ, R20 ;  /* 0x000000ffff182224 */ /* 0x000fe200078e0214 */
[----:B------:R-:W-:Y:S01]  /*09c0*/  LEA R6, R5, R23, 0x2 ;  /* 0x0000001705067211 */ /* 0x000fe200078e10ff */
[----:B------:R-:W-:-:S03]  /*09d0*/  FMUL R20, R8, R8 ;  /* 0x0000000808147220 */ /* 0x000fc60000400000 */
[----:B------:R-:W-:Y:S01]  /*09e0*/  IADD3 R8, PT, PT, R24, 0x1, RZ ;  /* 0x0000000118087810 */ /* 0x000fe20007ffe0ff */
[----:B0-----:R-:W-:Y:S01]  /*09f0*/  FFMA R19, R9, R9, R20 ;  /* 0x0000000909137223 */ /* 0x001fe20000000014 */
[----:B------:R-:W-:-:S03]  /*0a00*/  IMAD.WIDE R20, R6, 0x4, R16 ;  /* 0x0000000406147825 */ /* 0x000fc600078e0210 */
[----:B------:R-:W-:Y:S01]  /*0a10*/  @P1 IADD3 R8, PT, PT, R24, RZ, RZ ;  /* 0x000000ff18081210 */ /* 0x000fe20007ffe0ff */
[----:B------:R-:W-:Y:S01]  /*0a20*/  IMAD.WIDE R22, R6, 0x4, R10 ;  /* 0x0000000406167825 */ /* 0x000fe200078e020a */
[----:B------:R0:W2:Y:S03]  /*0a30*/  LDG.E R24, desc[UR4][R20.64] ;  /* 0x0000000414187981 */ /* 0x0000a6000c1e1900 */
[----:B------:R-:W-:Y:S01]  /*0a40*/  FMUL R27, R18, R18 ;  /* 0x00000012121b7220 */ /* 0x000fe20000400000 */
[----:B------:R3:W4:Y:S01]  /*0a50*/  LDG.E R9, desc[UR4][R22.64] ;  /* 0x0000000416097981 */ /* 0x000722000c1e1900 */
[----:B-1----:R-:W-:-:S04]  /*0a60*/  IMAD.WIDE R28, R5, 0x4, R22 ;  /* 0x00000004051c7825 */ /* 0x002fc800078e0216 */
[----:B0-----:R-:W-:-:S04]  /*0a70*/  IMAD.WIDE R20, R5, 0x4, R20 ;  /* 0x0000000405147825 */ /* 0x001fc800078e0214 */
[----:B------:R-:W-:Y:S01]  /*0a80*/  FFMA R26, R26, R26, R27 ;  /* 0x0000001a1a1a7223 */ /* 0x000fe2000000001b */
[----:B------:R-:W-:Y:S01]  /*0a90*/  FSETP.GTU.AND P2, PT, R19, 1, PT ;  /* 0x3f8000001300780b */ /* 0x000fe20003f4c000 */
[----:B------:R-:W5:Y:S01]  /*0aa0*/  LDG.E R25, desc[UR4][R28.64] ;  /* 0x000000041c197981 */ /* 0x000f62000c1e1900 */
[----:B---3--:R-:W-:-:S03]  /*0ab0*/  IMAD.WIDE R22, R5, 0x4, R20 ;  /* 0x0000000405167825 */ /* 0x008fc600078e0214 */
[----:B------:R-:W3:Y:S01]  /*0ac0*/  LDG.E R27, desc[UR4][R20.64] ;  /* 0x00000004141b7981 */ /* 0x000ee2000c1e1900 */
[----:B------:R-:W-:-:S05]  /*0ad0*/  IMAD.WIDE R18, R5, 0x4, R28 ;  /* 0x0000000405127825 */ /* 0x000fca00078e021c */
[----:B------:R0:W5:Y:S04]  /*0ae0*/  LDG.E R28, desc[UR4][R18.64] ;  /* 0x00000004121c7981 */ /* 0x000168000c1e1900 */
[----:B------:R1:W5:Y:S01]  /*0af0*/  LDG.E R20, desc[UR4][R22.64] ;  /* 0x0000000416147981 */ /* 0x000362000c1e1900 */
[----:B0-----:R-:W-:-:S04]  /*0b00*/  IMAD.WIDE R18, R5, 0x4, R18 ;  /* 0x0000000405127825 */ /* 0x001fc800078e0212 */
[----:B-1----:R-:W-:Y:S02]  /*0b10*/  IMAD.WIDE R22, R5, 0x4, R22 ;  /* 0x0000000405167825 */ /* 0x002fe400078e0216 */
[----:B------:R0:W5:Y:S04]  /*0b20*/  LDG.E R18, desc[UR4][R18.64] ;  /* 0x0000000412127981 */ /* 0x000168000c1e1900 */
[----:B------:R-:W0:Y:S01]  /*0b30*/  LDG.E R22, desc[UR4][R22.64] ;  /* 0x0000000416167981 */ /* 0x000e22000c1e1900 */
[----:B------:R-:W-:Y:S01]  /*0b40*/  FSETP.GTU.AND P1, PT, R26, 1, PT ;  /* 0x3f8000001a00780b */ /* 0x000fe20003f2c000 */
[----:B------:R-:W-:Y:S02]  /*0b50*/  VIADD R4, R4, 0x10 ;  /* 0x0000001004047836 */ /* 0x000fe40000000000 */
[----:B--2---:R-:W-:Y:S01]  /*0b60*/  FMUL R26, R24, R24 ;  /* 0x00000018181a7220 */ /* 0x004fe20000400000 */
[----:B------:R-:W-:-:S03]  /*0b70*/  VIADD R24, R8, 0x1 ;  /* 0x0000000108187836 */ /* 0x000fc60000000000 */
[----:B----4-:R-:W-:Y:S01]  /*0b80*/  FFMA R26, R9, R9, R26 ;  /* 0x00000009091a7223 */ /* 0x010fe2000000001a */
[----:B------:R-:W-:-:S04]  /*0b90*/  @P2 IADD3 R24, PT, PT, R8, RZ, RZ ;  /* 0x000000ff08182210 */ /* 0x000fc80007ffe0ff */
[----:B------:R-:W-:Y:S02]  /*0ba0*/  FSETP.GTU.AND P2, PT, R26, 1, PT ;  /* 0x3f8000001a00780b */ /* 0x000fe40003f4c000 */
[----:B------:R-:W-:Y:S01]  /*0bb0*/  IADD3 R8, PT, PT, R24, 0x1, RZ ;  /* 0x0000000118087810 */ /* 0x000fe20007ffe0ff */
[----:B---3--:R-:W-:Y:S01]  /*0bc0*/  FMUL R27, R27, R27 ;  /* 0x0000001b1b1b7220 */ /* 0x008fe20000400000 */
[----:B------:R-:W-:-:S03]  /*0bd0*/  @P1 IMAD.MOV R8, RZ, RZ, R24 ;  /* 0x000000ffff081224 */ /* 0x000fc600078e0218 */
[----:B-----5:R-:W-:Y:S01]  /*0be0*/  FFMA R27, R25, R25, R27 ;  /* 0x00000019191b7223 */ /* 0x020fe2000000001b */
[----:B------:R-:W-:-:S04]  /*0bf0*/  FMUL R9, R20, R20 ;  /* 0x0000001414097220 */ /* 0x000fc80000400000 */
[----:B------:R-:W-:Y:S01]  /*0c00*/  FSETP.GTU.AND P1, PT, R27, 1, PT ;  /* 0x3f8000001b00780b */ /* 0x000fe20003f2c000 */
[----:B------:R-:W-:Y:S01]  /*0c10*/  FFMA R9, R28, R28, R9 ;  /* 0x0000001c1c097223 */ /* 0x000fe20000000009 */
[C---:B------:R-:W-:Y:S02]  /*0c20*/  IADD3 R20, PT, PT, R8.reuse, 0x1, RZ ;  /* 0x0000000108147810 */ /* 0x040fe40007ffe0ff */
[----:B------:R-:W-:Y:S02]  /*0c30*/  @P2 IADD3 R20, PT, PT, R8, RZ, RZ ;  /* 0x000000ff08142210 */ /* 0x000fe40007ffe0ff */
[----:B------:R-:W-:-:S03]  /*0c40*/  FSETP.GTU.AND P2, PT, R9, 1, PT ;  /* 0x3f8000000900780b */ /* 0x000fc60003f4c000 */
[----:B------:R-:W-:-:S04]  /*0c50*/  VIADD R8, R20, 0x1 ;  /* 0x0000000114087836 */ /* 0x000fc80000000000 */
[----:B------:R-:W-:Y:S01]  /*0c60*/  @P1 IADD3 R8, PT, PT, R20, RZ, RZ ;  /* 0x000000ff14081210 */ /* 0x000fe20007ffe0ff */
[----:B0-----:R-:W-:-:S04]  /*0c70*/  FMUL R19, R22, R22 ;  /* 0x0000001616137220 */ /* 0x001fc80000400000 */
[----:B------:R-:W-:Y:S01]  /*0c80*/  FFMA R19, R18, R18, R19 ;  /* 0x0000001212137223 */ /* 0x000fe20000000013 */
[C---:B------:R-:W-:Y:S02]  /*0c90*/  IADD3 R18, PT, PT, R8.reuse, 0x1, RZ ;  /* 0x0000000108127810 */ /* 0x040fe40007ffe0ff */
[----:B------:R-:W-:Y:S02]  /*0ca0*/  @P2 IADD3 R18, PT, PT, R8, RZ, RZ ;  /* 0x000000ff08122210 */ /* 0x000fe40007ffe0ff */
[----:B------:R-:W-:Y:S02]  /*0cb0*/  ISETP.GE.AND P2, PT, R4, -0xc, PT ;  /* 0xfffffff40400780c */ /* 0x000fe40003f46270 */
[----:B------:R-:W-:Y:S01]  /*0cc0*/  FSETP.GTU.AND P1, PT, R19, 1, PT ;  /* 0x3f8000001300780b */ /* 0x000fe20003f2c000 */
[----:B------:R-:W-:Y:S01]  /*0cd0*/  IMAD R25, R5, 0x4, R6 ;  /* 0x0000000405197824 */ /* 0x000fe200078e0206 */
[----:B------:R-:W-:-:S11]  /*0ce0*/  IADD3 R9, PT, PT, R18, 0x1, RZ ;  /* 0x0000000112097810 */ /* 0x000fd60007ffe0ff */
[----:B------:R-:W-:Y:S01]  /*0cf0*/  @P1 IADD3 R9, PT, PT, R18, RZ, RZ ;  /* 0x000000ff12091210 */ /* 0x000fe20007ffe0ff */
[----:B------:R-:W-:Y:S06]  /*0d00*/  @!P2 BRA `(.L_x_8) ;  /* 0xfffffff400a4a947 */ /* 0x000fec000383ffff */
.L_x_7:
[----:B------:R-:W-:Y:S05]  /*0d10*/  BSYNC.RECONVERGENT B3 ;  /* 0x0000000000037941 */ /* 0x000fea0003800200 */
.L_x_6:
[----:B------:R-:W-:Y:S01]  /*0d20*/  IADD3 R6, PT, PT, -R4, RZ, RZ ;  /* 0x000000ff04067210 */ /* 0x000fe20007ffe1ff */
[----:B------:R-:W-:Y:S03]  /*0d30*/  BSSY.RECONVERGENT B3, `(.L_x_9) ;  /* 0x0000051000037945 */ /* 0x000fe60003800200 */
[----:B------:R-:W-:-:S13]  /*0d40*/  ISETP.GT.AND P1, PT, R6, 0x4, PT ;  /* 0x000000040600780c */ /* 0x000fda0003f24270 */
[----:B------:R-:W-:Y:S05]  /*0d50*/  @!P1 BRA `(.L_x_10) ;  /* 0x0000000400389947 */ /* 0x000fea0003800000 */
[----:B------:R-:W2:Y:S08]  /*0d60*/  LDC.64 R18, c[0x0][0x388] ;  /* 0x0000e200ff127b82 */ /* 0x000eb00000000a00 */
[----:B------:R-:W3:Y:S01]  /*0d70*/  LDC.64 R16, c[0x0][0x380] ;  /* 0x0000e000ff107b82 */ /* 0x000ee20000000a00 */
[----:B--2---:R-:W-:-:S05]  /*0d80*/  IMAD.WIDE R20, R25, 0x4, R18 ;  /* 0x0000000419147825 */ /* 0x004fca00078e0212 */
[----:B------:R-:W2:Y:S01]  /*0d90*/  LDG.E R24, desc[UR4][R20.64] ;  /* 0x0000000414187981 */ /* 0x000ea2000c1e1900 */
[----:B---3--:R-:W-:-:S04]  /*0da0*/  IMAD.WIDE R28, R25, 0x4, R16 ;  /* 0x00000004191c7825 */ /* 0x008fc800078e0210 */
[C---:B------:R-:W-:Y:S01]  /*0db0*/  IMAD.WIDE R26, R5.reuse, 0x4, R20 ;  /* 0x00000004051a7825 */ /* 0x040fe200078e0214 */
[----:B------:R3:W4:Y:S04]  /*0dc0*/  LDG.E R23, desc[UR4][R28.64] ;  /* 0x000000041c177981 */ /* 0x000728000c1e1900 */
[----:B------:R5:W4:Y:S01]  /*0dd0*/  LDG.E R22, desc[UR4][R26.64] ;  /* 0x000000041a167981 */ /* 0x000b22000c1e1900 */
[----:B---3--:R-:W-:-:S05]  /*0de0*/  IMAD.WIDE R28, R5, 0x4, R28 ;  /* 0x00000004051c7825 */ /* 0x008fca00078e021c */
[----:B------:R-:W3:Y:S01]  /*0df0*/  LDG.E R11, desc[UR4][R28.64] ;  /* 0x000000041c0b7981 */ /* 0x000ee2000c1e1900 */
[----:B-----5:R-:W-:-:S04]  /*0e00*/  IMAD.WIDE R26, R5, 0x4, R26 ;  /* 0x00000004051a7825 */ /* 0x020fc800078e021a */
[C---:B------:R-:W-:Y:S01]  /*0e10*/  IMAD.WIDE R20, R5.reuse, 0x4, R28 ;  /* 0x0000000405147825 */ /* 0x040fe200078e021c */
[----:B------:R5:W3:Y:S03]  /*0e20*/  LDG.E R10, desc[UR4][R26.64] ;  /* 0x000000041a0a7981 */ /* 0x000ae6000c1e1900 */
[C---:B------:R-:W-:Y:S01]  /*0e30*/  IMAD R8, R5.reuse, 0x4, R25 ;  /* 0x0000000405087824 */ /* 0x040fe200078e0219 */
[----:B------:R0:W3:Y:S01]  /*0e40*/  LDG.E R29, desc[UR4][R20.64] ;  /* 0x00000004141d7981 */ /* 0x0000e2000c1e1900 */
[----:B-----5:R-:W-:-:S04]  /*0e50*/  IMAD.WIDE R26, R5, 0x4, R26 ;  /* 0x00000004051a7825 */ /* 0x020fc800078e021a */
[C---:B0-----:R-:W-:Y:S01]  /*0e60*/  IMAD.WIDE R20, R5.reuse, 0x4, R20 ;  /* 0x0000000405147825 */ /* 0x041fe200078e0214 */
[----:B------:R-:W5:Y:S03]  /*0e70*/  LDG.E R6, desc[UR4][R26.64] ;  /* 0x000000041a067981 */ /* 0x000f66000c1e1900 */
[C---:B------:R-:W-:Y:S01]  /*0e80*/  IMAD.WIDE R18, R8.reuse, 0x4, R18 ;  /* 0x0000000408127825 */ /* 0x040fe200078e0212 */
[----:B------:R-:W5:Y:S03]  /*0e90*/  LDG.E R28, desc[UR4][R20.64] ;  /* 0x00000004141c7981 */ /* 0x000f66000c1e1900 */
[----:B------:R-:W-:Y:S01]  /*0ea0*/  IMAD.WIDE R16, R8, 0x4, R16 ;  /* 0x0000000408107825 */ /* 0x000fe200078e0210 */
[----:B------:R0:W5:Y:S04]  /*0eb0*/  LDG.E R27, desc[UR4][R18.64] ;  /* 0x00000004121b7981 */ /* 0x000168000c1e1900 */
[----:B------:R1:W5:Y:S01]  /*0ec0*/  LDG.E R26, desc[UR4][R16.64] ;  /* 0x00000004101a7981 */ /* 0x000362000c1e1900 */
[----:B0-----:R-:W-:-:S04]  /*0ed0*/  IMAD.WIDE R18, R5, 0x4, R18 ;  /* 0x0000000405127825 */ /* 0x001fc800078e0212 */
[C---:B-1----:R-:W-:Y:S01]  /*0ee0*/  IMAD.WIDE R16, R5.reuse, 0x4, R16 ;  /* 0x0000000405107825 */ /* 0x042fe200078e0210 */
[----:B------:R0:W5:Y:S03]  /*0ef0*/  LDG.E R25, desc[UR4][R18.64] ;  /* 0x0000000412197981 */ /* 0x000166000c1e1900 */
[----:B------:R-:W-:-:S04]  /*0f00*/  IMAD.WIDE R20, R5, 0x4, R18 ;  /* 0x0000000405147825 */ /* 0x000fc800078e0212 */
[----:B0-----:R-:W-:-:S06]  /*0f10*/  IMAD.WIDE R18, R5, 0x4, R20 ;  /* 0x0000000405127825 */ /* 0x001fcc00078e0214 */
[----:B------:R-:W5:Y:S01]  /*0f20*/  LDG.E R18, desc[UR4][R18.64] ;  /* 0x0000000412127981 */ /* 0x000f62000c1e1900 */
[----:B--2---:R-:W-:-:S04]  /*0f30*/  FMUL R24, R24, R24 ;  /* 0x0000001818187220 */ /* 0x004fc80000400000 */
[----:B----4-:R-:W-:Y:S01]  /*0f40*/  FFMA R24, R23, R23, R24 ;  /* 0x0000001717187223 */ /* 0x010fe20000000018 */
[----:B------:R-:W-:-:S04]  /*0f50*/  FMUL R22, R22, R22 ;  /* 0x0000001616167220 */ /* 0x000fc80000400000 */
[----:B------:R-:W-:Y:S02]  /*0f60*/  FSETP.GTU.AND P0, PT, R24, 1, PT ;  /* 0x3f8000001800780b */ /* 0x000fe40003f0c000 */
[----:B------:R-:W2:Y:S01]  /*0f70*/  LDG.E R24, desc[UR4][R20.64] ;  /* 0x0000000414187981 */ /* 0x000ea2000c1e1900 */
[----:B---3--:R-:W-:-:S03]  /*0f80*/  FFMA R11, R11, R11, R22 ;  /* 0x0000000b0b0b7223 */ /* 0x008fc60000000016 */
[----:B------:R-:W3:Y:S01]  /*0f90*/  LDG.E R20, desc[UR4][R16.64] ;  /* 0x0000000410147981 */ /* 0x000ee2000c1e1900 */
[----:B------:R-:W-:Y:S01]  /*0fa0*/  IMAD.WIDE R22, R5, 0x4, R16 ;  /* 0x0000000405167825 */ /* 0x000fe200078e0210 */
[----:B------:R-:W-:-:S04]  /*0fb0*/  FSETP.GTU.AND P1, PT, R11, 1, PT ;  /* 0x3f8000000b00780b */ /* 0x000fc80003f2c000 */
[----:B------:R0:W4:Y:S02]  /*0fc0*/  LDG.E R11, desc[UR4][R22.64] ;  /* 0x00000004160b7981 */ /* 0x000124000c1e1900 */
[----:B0-----:R-:W-:-:S06]  /*0fd0*/  IMAD.WIDE R22, R5, 0x4, R22 ;  /* 0x0000000405167825 */ /* 0x001fcc00078e0216 */
[----:B------:R-:W4:Y:S01]  /*0fe0*/  LDG.E R22, desc[UR4][R22.64] ;  /* 0x0000000416167981 */ /* 0x000f22000c1e1900 */
[----:B------:R-:W-:-:S04]  /*0ff0*/  FMUL R10, R10, R10 ;  /* 0x0000000a0a0a7220 */ /* 0x000fc80000400000 */
[----:B------:R-:W-:Y:S01]  /*1000*/  FFMA R29, R29, R29, R10 ;  /* 0x0000001d1d1d7223 */ /* 0x000fe2000000000a */
[C---:B------:R-:W-:Y:S02]  /*1010*/  IADD3 R10, PT, PT, R9.reuse, 0x1, RZ ;  /* 0x00000001090a7810 */ /* 0x040fe40007ffe0ff */
[----:B------:R-:W-:Y:S01]  /*1020*/  @P0 IADD3 R10, PT, PT, R9, RZ, RZ ;  /* 0x000000ff090a0210 */ /* 0x000fe20007ffe0ff */
[----:B-----5:R-:W-:Y:S01]  /*1030*/  FMUL R9, R6, R6 ;  /* 0x0000000606097220 */ /* 0x020fe20000400000 */
[----:B------:R-:W-:-:S03]  /*1040*/  FSETP.GTU.AND P0, PT, R29, 1, PT ;  /* 0x3f8000001d00780b */ /* 0x000fc60003f0c000 */
[----:B------:R-:W-:Y:S01]  /*1050*/  FFMA R9, R28, R28, R9 ;  /* 0x0000001c1c097223 */ /* 0x000fe20000000009 */
[C---:B------:R-:W-:Y:S01]  /*1060*/  VIADD R6, R10.reuse, 0x1 ;  /* 0x000000010a067836 */ /* 0x040fe20000000000 */
[----:B------:R-:W-:Y:S01]  /*1070*/  @P1 IADD3 R6, PT, PT, R10, RZ, RZ ;  /* 0x000000ff0a061210 */ /* 0x000fe20007ffe0ff */
[----:B------:R-:W-:Y:S02]  /*1080*/  FMUL R27, R27, R27 ;  /* 0x0000001b1b1b7220 */ /* 0x000fe40000400000 */
[----:B------:R-:W-:Y:S02]  /*1090*/  FSETP.GTU.AND P1, PT, R9, 1, PT ;  /* 0x3f8000000900780b */ /* 0x000fe40003f2c000 */
[----:B------:R-:W-:Y:S01]  /*10a0*/  FFMA R27, R26, R26, R27 ;  /* 0x0000001a1a1b7223 */ /* 0x000fe2000000001b */
[----:B------:R-:W-:Y:S01]  /*10b0*/  IADD3 R9, PT, PT, R6, 0x1, RZ ;  /* 0x0000000106097810 */ /* 0x000fe20007ffe0ff */
[----:B------:R-:W-:Y:S01]  /*10c0*/  FMUL R25, R25, R25 ;  /* 0x0000001919197220 */ /* 0x000fe20000400000 */
[----:B------:R-:W-:-:S02]  /*10d0*/  @P0 IMAD.MOV R9, RZ, RZ, R6 ;  /* 0x000000ffff090224 */ /* 0x000fc400078e0206 */
[----:B------:R-:W-:-:S03]  /*10e0*/  FSETP.GTU.AND P0, PT, R27, 1, PT ;  /* 0x3f8000001b00780b */ /* 0x000fc60003f0c000 */
[----:B------:R-:W-:-:S03]  /*10f0*/  IADD3 R6, PT, PT, R9, 0x1, RZ ;  /* 0x0000000109067810 */ /* 0x000fc60007ffe0ff */
[----:B------:R-:W-:-:S05]  /*1100*/  @P1 IADD3 R6, PT, PT, R9, RZ, RZ ;  /* 0x000000ff09061210 */ /* 0x000fca0007ffe0ff */
[----:B------:R-:W-:Y:S02]  /*1110*/  VIADD R10, R6, 0x1 ;  /* 0x00000001060a7836 */ /* 0x000fe40000000000 */
[----:B------:R-:W-:Y:S01]  /*1120*/  FMUL R9, R18, R18 ;  /* 0x0000001212097220 */ /* 0x000fe20000400000 */
[----:B------:R-:W-:-:S04]  /*1130*/  @P0 IADD3 R10, PT, PT, R6, RZ, RZ ;  /* 0x000000ff060a0210 */ /* 0x000fc80007ffe0ff */
[----:B------:R-:W-:Y:S02]  /*1140*/  IADD3 R6, PT, PT, R10, 0x1, RZ ;  /* 0x000000010a067810 */ /* 0x000fe40007ffe0ff */
[----:B------:R-:W-:Y:S01]  /*1150*/  IADD3 R4, PT, PT, R4, 0x8, RZ ;  /* 0x0000000804047810 */ /* 0x000fe20007ffe0ff */
[----:B--2---:R-:W-:Y:S01]  /*1160*/  FMUL R24, R24, R24 ;  /* 0x0000001818187220 */ /* 0x004fe20000400000 */
[----:B---3--:R-:W-:-:S05]  /*1170*/  FFMA R25, R20, R20, R25 ;  /* 0x0000001414197223 */ /* 0x008fca0000000019 */
[----:B------:R-:W-:Y:S01]  /*1180*/  FSETP.GTU.AND P1, PT, R25, 1, PT ;  /* 0x3f8000001900780b */ /* 0x000fe20003f2c000 */
[----:B----4-:R-:W-:-:S05]  /*1190*/  FFMA R24, R11, R11, R24 ;  /* 0x0000000b0b187223 */ /* 0x010fca0000000018 */
[----:B------:R-:W-:-:S07]  /*11a0*/  FSETP.GTU.AND P0, PT, R24, 1, PT ;  /* 0x3f8000001800780b */ /* 0x000fce0003f0c000 */
[----:B------:R-:W-:Y:S02]  /*11b0*/  @P1 IMAD.MOV R6, RZ, RZ, R10 ;  /* 0x000000ffff061224 */ /* 0x000fe400078e020a */
[----:B------:R-:W-:-:S05]  /*11c0*/  FFMA R9, R22, R22, R9 ;  /* 0x0000001616097223 */ /* 0x000fca0000000009 */
[----:B------:R-:W-:Y:S02]  /*11d0*/  FSETP.GTU.AND P1, PT, R9, 1, PT ;  /* 0x3f8000000900780b */ /* 0x000fe40003f2c000 */
[C---:B------:R-:W-:Y:S02]  /*11e0*/  IADD3 R10, PT, PT, R6.reuse, 0x1, RZ ;  /* 0x00000001060a7810 */ /* 0x040fe40007ffe0ff */
[----:B------:R-:W-:Y:S01]  /*11f0*/  @P0 IADD3 R10, PT, PT, R6, RZ, RZ ;  /* 0x000000ff060a0210 */ /* 0x000fe20007ffe0ff */
[----:B------:R-:W-:Y:S01]  /*1200*/  IMAD R25, R5, 0x4, R8 ;  /* 0x0000000405197824 */ /* 0x000fe200078e0208 */
[----:B------:R-:W-:-:S03]  /*1210*/  PLOP3.LUT P0, PT, PT, PT, PT, 0x8, 0x80 ;  /* 0x000000000080781c */ /* 0x000fc60003f0e170 */
[----:B------:R-:W-:-:S04]  /*1220*/  VIADD R9, R10, 0x1 ;  /* 0x000000010a097836 */ /* 0x000fc80000000000 */
[----:B------:R-:W-:-:S07]  /*1230*/  @P1 IADD3 R9, PT, PT, R10, RZ, RZ ;  /* 0x000000ff0a091210 */ /* 0x000fce0007ffe0ff */
.L_x_10:
[----:B------:R-:W-:Y:S05]  /*1240*/  BSYNC.RECONVERGENT B3 ;  /* 0x0000000000037941 */ /* 0x000fea0003800200 */
.L_x_9:
[----:B------:R-:W-:-:S13]  /*1250*/  ISETP.NE.OR P0, PT, R4, RZ, P0 ;  /* 0x000000ff0400720c */ /* 0x000fda0000705670 */
[----:B------:R-:W-:Y:S05]  /*1260*/  @!P0 BREAK.RELIABLE B0 ;  /* 0x0000000000008942 */ /* 0x000fea0003800100 */
[----:B------:R-:W-:Y:S05]  /*1270*/  @!P0 BRA `(.L_x_3) ;  /* 0x0000000000a48947 */ /* 0x000fea0003800000 */
.L_x_5:
[----:B------:R-:W-:Y:S05]  /*1280*/  BSYNC.RELIABLE B0 ;  /* 0x0000000000007941 */ /* 0x000fea0003800100 */
.L_x_4:
[----:B-1----:R-:W-:-:S04]  /*1290*/  IMAD.WIDE R26, R25, 0x4, R14 ;  /* 0x00000004191a7825 */ /* 0x002fc800078e020e */
[----:B0-----:R-:W-:Y:S01]  /*12a0*/  IMAD.WIDE R28, R25, 0x4, R12 ;  /* 0x00000004191c7825 */ /* 0x001fe200078e020c */
[----:B------:R0:W2:Y:S03]  /*12b0*/  LDG.E R6, desc[UR4][R26.64] ;  /* 0x000000041a067981 */ /* 0x0000a6000c1e1900 */
[C---:B------:R-:W-:Y:S01]  /*12c0*/  IMAD.WIDE R22, R5.reuse, 0x4, R26 ;  /* 0x0000000405167825 */ /* 0x040fe200078e021a */
[----:B------:R2:W3:Y:S03]  /*12d0*/  LDG.E R8, desc[UR4][R28.64] ;  /* 0x000000041c087981 */ /* 0x0004e6000c1e1900 */
[C---:B------:R-:W-:Y:S01]  /*12e0*/  IMAD.WIDE R10, R5.reuse, 0x4, R28 ;  /* 0x00000004050a7825 */ /* 0x040fe200078e021c */
[----:B------:R-:W4:Y:S03]  /*12f0*/  LDG.E R24, desc[UR4][R22.64] ;  /* 0x0000000416187981 */ /* 0x000f26000c1e1900 */
[----:B------:R-:W-:-:S04]  /*1300*/  IMAD.WIDE R16, R5, 0x4, R22 ;  /* 0x0000000405107825 */ /* 0x000fc800078e0216 */
[C---:B------:R-:W-:Y:S01]  /*1310*/  IMAD.WIDE R18, R5.reuse, 0x4, R10 ;  /* 0x0000000405127825 */ /* 0x040fe200078e020a */
[----:B------:R-:W5:Y:S04]  /*1320*/  LDG.E R22, desc[UR4][R10.64] ;  /* 0x000000040a167981 */ /* 0x000f68000c1e1900 */
[----:B------:R-:W5:Y:S01]  /*1330*/  LDG.E R10, desc[UR4][R16.64] ;  /* 0x00000004100a7981 */ /* 0x000f62000c1e1900 */
[----:B------:R-:W-:-:S03]  /*1340*/  IMAD.WIDE R20, R5, 0x4, R16 ;  /* 0x0000000405147825 */ /* 0x000fc600078e0210 */
[----:B------:R-:W5:Y:S01]  /*1350*/  LDG.E R11, desc[UR4][R18.64] ;  /* 0x00000004120b7981 */ /* 0x000f62000c1e1900 */
[----:B0-----:R-:W-:-:S03]  /*1360*/  IMAD.WIDE R26, R5, 0x4, R18 ;  /* 0x00000004051a7825 */ /* 0x001fc600078e0212 */
[----:B------:R-:W5:Y:S04]  /*1370*/  LDG.E R20, desc[UR4][R20.64] ;  /* 0x0000000414147981 */ /* 0x000f68000c1e1900 */
[----:B------:R-:W5:Y:S01]  /*1380*/  LDG.E R26, desc[UR4][R26.64] ;  /* 0x000000041a1a7981 */ /* 0x000f62000c1e1900 */
[----:B------:R-:W-:Y:S01]  /*1390*/  VIADD R4, R4, 0x4 ;  /* 0x0000000404047836 */ /* 0x000fe20000000000 */
[----:B------:R-:W-:Y:S01]  /*13a0*/  LEA R25, R5, R25, 0x2 ;  /* 0x0000001905197211 */ /* 0x000fe200078e10ff */
[----:B--2---:R-:W-:Y:S01]  /*13b0*/  FMUL R29, R6, R6 ;  /* 0x00000006061d7220 */ /* 0x004fe20000400000 */
[----:B------:R-:W-:-:S03]  /*13c0*/  IADD3 R6, PT, PT, R9, 0x1, RZ ;  /* 0x0000000109067810 */ /* 0x000fc60007ffe0ff */
[----:B---3--:R-:W-:Y:S01]  /*13d0*/  FFMA R29, R8, R8, R29 ;  /* 0x00000008081d7223 */ /* 0x008fe2000000001d */
[----:B----4-:R-:W-:-:S04]  /*13e0*/  FMUL R23, R24, R24 ;  /* 0x0000001818177220 */ /* 0x010fc80000400000 */
[----:B------:R-:W-:Y:S01]  /*13f0*/  FSETP.GTU.AND P0, PT, R29, 1, PT ;  /* 0x3f8000001d00780b */ /* 0x000fe20003f0c000 */
[----:B-----5:R-:W-:-:S12]  /*1400*/  FFMA R23, R22, R22, R23 ;  /* 0x0000001616177223 */ /* 0x020fd80000000017 */
[----:B------:R-:W-:Y:S02]  /*1410*/  @P0 IADD3 R6, PT, PT, R9, RZ, RZ ;  /* 0x000000ff09060210 */ /* 0x000fe40007ffe0ff */
[----:B------:R-:W-:-:S03]  /*1420*/  FSETP.GTU.AND P1, PT, R23, 1, PT ;  /* 0x3f8000001700780b */ /* 0x000fc60003f2c000 */
[----:B------:R-:W-:Y:S02]  /*1430*/  VIADD R8, R6, 0x1 ;  /* 0x0000000106087836 */ /* 0x000fe40000000000 */
[----:B------:R-:W-:-:S04]  /*1440*/  FMUL R10, R10, R10 ;  /* 0x0000000a0a0a7220 */ /* 0x000fc80000400000 */
[----:B------:R-:W-:Y:S01]  /*1450*/  FFMA R10, R11, R11, R10 ;  /* 0x0000000b0b0a7223 */ /* 0x000fe2000000000a */
[----:B------:R-:W-:-:S04]  /*1460*/  FMUL R9, R20, R20 ;  /* 0x0000001414097220 */ /* 0x000fc80000400000 */
[----:B------:R-:W-:Y:S02]  /*1470*/  FSETP.GTU.AND P0, PT, R10, 1, PT ;  /* 0x3f8000000a00780b */ /* 0x000fe40003f0c000 */
[----:B------:R-:W-:Y:S01]  /*1480*/  @P1 IADD3 R8, PT, PT, R6, RZ, RZ ;  /* 0x000000ff06081210 */ /* 0x000fe20007ffe0ff */
[----:B------:R-:W-:-:S03]  /*1490*/  FFMA R9, R26, R26, R9 ;  /* 0x0000001a1a097223 */ /* 0x000fc60000000009 */
[----:B------:R-:W-:Y:S02]  /*14a0*/  IADD3 R6, PT, PT, R8, 0x1, RZ ;  /* 0x0000000108067810 */ /* 0x000fe40007ffe0ff */
[----:B------:R-:W-:-:S05]  /*14b0*/  FSETP.GTU.AND P1, PT, R9, 1, PT ;  /* 0x3f8000000900780b */ /* 0x000fca0003f2c000 */
[----:B------:R-:W-:Y:S02]  /*14c0*/  @P0 IADD3 R6, PT, PT, R8, RZ, RZ ;  /* 0x000000ff08060210 */ /* 0x000fe40007ffe0ff */
[----:B------:R-:W-:Y:S02]  /*14d0*/  ISETP.NE.AND P0, PT, R4, RZ, PT ;  /* 0x000000ff0400720c */ /* 0x000fe40003f05270 */
[----:B------:R-:W-:-:S04]  /*14e0*/  IADD3 R9, PT, PT, R6, 0x1, RZ ;  /* 0x0000000106097810 */ /* 0x000fc80007ffe0ff */
[----:B------:R-:W-:-:S07]  /*14f0*/  @P1 IMAD.MOV R9, RZ, RZ, R6 ;  /* 0x000000ffff091224 */ /* 0x000fce00078e0206 */
[----:B------:R-:W-:Y:S05]  /*1500*/  @P0 BRA `(.L_x_4) ;  /* 0xfffffffc00600947 */ /* 0x000fea000383ffff */
.L_x_3:
[----:B------:R-:W-:Y:S05]  /*1510*/  BSYNC.RECONVERGENT B1 ;  /* 0x0000000000017941 */ /* 0x000fea0003800200 */
.L_x_2:
[----:B------:R-:W-:-:S13]  /*1520*/  ISETP.NE.AND P0, PT, R7, RZ, PT ;  /* 0x000000ff0700720c */ /* 0x000fda0003f05270 */
[----:B------:R-:W-:Y:S05]  /*1530*/  @!P0 BRA `(.L_x_1) ;  /* 0x0000000000448947 */ /* 0x000fea0003800000 */
[----:B------:R-:W2:Y:S01]  /*1540*/  LDC.64 R10, c[0x0][0x380] ;  /* 0x0000e000ff0a7b82 */ /* 0x000ea20000000a00 */
[----:B------:R-:W-:-:S07]  /*1550*/  IADD3 R4, PT, PT, -R7, RZ, RZ ;  /* 0x000000ff07047210 */ /* 0x000fce0007ffe1ff */
[----:B0-----:R-:W0:Y:S02]  /*1560*/  LDC.64 R12, c[0x0][0x388] ;  /* 0x0000e200ff0c7b82 */ /* 0x001e240000000a00 */
.L_x_11:
[----:B0-----:R-:W-:-:S04]  /*1570*/  IMAD.WIDE R6, R25, 0x4, R12 ;  /* 0x0000000419067825 */ /* 0x001fc800078e020c */
[----:B-12---:R-:W-:Y:S02]  /*1580*/  IMAD.WIDE R14, R25, 0x4, R10 ;  /* 0x00000004190e7825 */ /* 0x006fe400078e020a */
[----:B------:R-:W2:Y:S04]  /*1590*/  LDG.E R6, desc[UR4][R6.64] ;  /* 0x0000000406067981 */ /* 0x000ea8000c1e1900 */
[----:B------:R-:W3:Y:S01]  /*15a0*/  LDG.E R14, desc[UR4][R14.64] ;  /* 0x000000040e0e7981 */ /* 0x000ee2000c1e1900 */
[----:B------:R-:W-:Y:S02]  /*15b0*/  IADD3 R4, PT, PT, R4, 0x1, RZ ;  /* 0x0000000104047810 */ /* 0x000fe40007ffe0ff */
[----:B------:R-:W-:Y:S02]  /*15c0*/  IADD3 R8, PT, PT, R9, 0x1, RZ ;  /* 0x0000000109087810 */ /* 0x000fe40007ffe0ff */
[----:B------:R-:W-:-:S02]  /*15d0*/  ISETP.NE.AND P1, PT, R4, RZ, PT ;  /* 0x000000ff0400720c */ /* 0x000fc40003f25270 */
[----:B------:R-:W-:Y:S01]  /*15e0*/  IADD3 R25, PT, PT, R5, R25, RZ ;  /* 0x0000001905197210 */ /* 0x000fe20007ffe0ff */
[----:B--2---:R-:W-:-:S04]  /*15f0*/  FMUL R17, R6, R6 ;  /* 0x0000000606117220 */ /* 0x004fc80000400000 */
[----:B---3--:R-:W-:-:S05]  /*1600*/  FFMA R17, R14, R14, R17 ;  /* 0x0000000e0e117223 */ /* 0x008fca0000000011 */
[----:B------:R-:W-:-:S13]  /*1610*/  FSETP.GTU.AND P0, PT, R17, 1, PT ;  /* 0x3f8000001100780b */ /* 0x000fda0003f0c000 */
[----:B------:R-:W-:-:S05]  /*1620*/  @P0 IMAD.MOV R8, RZ, RZ, R9 ;  /* 0x000000ffff080224 */ /* 0x000fca00078e0209 */
[----:B------:R-:W-:Y:S01]  /*1630*/  MOV R9, R8 ;  /* 0x0000000800097202 */ /* 0x000fe20000000f00 */
[----:B------:R-:W-:Y:S06]  /*1640*/  @P1 BRA `(.L_x_11) ;  /* 0xfffffffc00c81947 */ /* 0x000fec000383ffff */
.L_x_1:
[----:B------:R-:W-:Y:S05]  /*1650*/  BSYNC.RECONVERGENT B2 ;  /* 0x0000000000027941 */ /* 0x000fea0003800200 */
.L_x_0:
[----:B------:R-:W-:Y:S05]  /*1660*/  WARPSYNC.ALL ;  /* 0x0000000000007948 */ /* 0x000fea0003800000 */
[----:B------:R-:W2:Y:S01]  /*1670*/  S2R R5, SR_CgaCtaId ;  /* 0x0000000000057919 */ /* 0x000ea20000008800 */
[----:B------:R-:W-:Y:S02]  /*1680*/  MOV R20, 0x400 ;  /* 0x0000040000147802 */ /* 0x000fe40000000f00 */
[----:B------:R-:W-:Y:S02]  /*1690*/  ISETP.NE.AND P0, PT, R3, RZ, PT ;  /* 0x000000ff0300720c */ /* 0x000fe40003f05270 */
[----:B--2---:R-:W-:-:S04]  /*16a0*/  LEA R20, R5, R20, 0x18 ;  /* 0x0000001405147211 */ /* 0x004fc800078ec0ff */
[----:B------:R-:W-:-:S05]  /*16b0*/  LEA R4, R3, R20, 0x2 ;  /* 0x0000001403047211 */ /* 0x000fca00078e10ff */
[----:B------:R2:W-:Y:S01]  /*16c0*/  STS [R4], R9 ;  /* 0x0000000904007388 */ /* 0x0005e20000000800 */
[----:B------:R-:W-:Y:S06]  /*16d0*/  BAR.SYNC.DEFER_BLOCKING 0x0 ;  /* 0x0000000000007b1d */ /* 0x000fec0000010000 */
[----:B------:R-:W-:Y:S05]  /*16e0*/  @P0 EXIT ;  /* 0x000000000000094d */ /* 0x000fea0003800000 */
[C---:B------:R-:W-:Y:S01]  /*16f0*/  ISETP.GE.U32.AND P0, PT, R2.reuse, 0x10, PT ;  /* 0x000000100200780c */ /* 0x040fe20003f06070 */
[----:B------:R-:W-:Y:S01]  /*1700*/  HFMA2 R3, -RZ, RZ, 0, 0 ;  /* 0x00000000ff037431 */ /* 0x000fe200000001ff */
[----:B------:R-:W-:Y:S01]  /*1710*/  LOP3.LUT R24, R2, 0xf, RZ, 0xc0, !PT ;  /* 0x0000000f02187812 */ /* 0x000fe200078ec0ff */
[----:B------:R-:W-:-:S03]  /*1720*/  IMAD.MOV.U32 R21, RZ, RZ, RZ ;  /* 0x000000ffff157224 */ /* 0x000fc600078e00ff */
[----:B------:R-:W-:-:S07]  /*1730*/  ISETP.NE.AND P1, PT, R24, RZ, PT ;  /* 0x000000ff1800720c */ /* 0x000fce0003f25270 */
[----:B------:R-:W-:Y:S06]  /*1740*/  @!P0 BRA `(.L_x_12) ;  /* 0x0000000000548947 */ /* 0x000fec0003800000 */
[C---:B------:R-:W-:Y:S02]  /*1750*/  LOP3.LUT R23, R2.reuse, 0xfffffff0, RZ, 0xc0, !PT ;  /* 0xfffffff002177812 */ /* 0x040fe400078ec0ff */
[----:B------:R-:W-:Y:S02]  /*1760*/  LOP3.LUT R21, R2, 0x7f0, RZ, 0xc0, !PT ;  /* 0x000007f002157812 */ /* 0x000fe400078ec0ff */
[----:B------:R-:W-:Y:S01]  /*1770*/  IADD3 R22, PT, PT, R20, 0x20, RZ ;  /* 0x0000002014167810 */ /* 0x000fe20007ffe0ff */
[----:B------:R-:W-:Y:S01]  /*1780*/  IMAD.MOV R23, RZ, RZ, -R23 ;  /* 0x000000ffff177224 */ /* 0x000fe200078e0a17 */
[----:B------:R-:W-:-:S07]  /*1790*/  MOV R3, RZ ;  /* 0x000000ff00037202 */ /* 0x000fce0000000f00 */
.L_x_13:
[----:B--2---:R-:W2:Y:S01]  /*17a0*/  LDS.128 R4, [R22+-0x20] ;  /* 0xffffe00016047984 */ /* 0x004ea20000000c00 */
[----:B------:R-:W-:-:S03]  /*17b0*/  IADD3 R23, PT, PT, R23, 0x10, RZ ;  /* 0x0000001017177810 */ /* 0x000fc60007ffe0ff */
[----:B------:R-:W3:Y:S01]  /*17c0*/  LDS.128 R8, [R22+-0x10] ;  /* 0xfffff00016087984 */ /* 0x000ee20000000c00 */
[----:B------:R-:W-:-:S03]  /*17d0*/  ISETP.NE.AND P0, PT, R23, RZ, PT ;  /* 0x000000ff1700720c */ /* 0x000fc60003f05270 */
[----:B01----:R-:W0:Y:S04]  /*17e0*/  LDS.128 R12, [R22] ;  /* 0x00000000160c7984 */ /* 0x003e280000000c00 */
[----:B------:R1:W4:Y:S02]  /*17f0*/  LDS.128 R16, [R22+0x10] ;  /* 0x0000100016107984 */ /* 0x0003240000000c00 */
[----:B-1----:R-:W-:Y:S02]  /*1800*/  IADD3 R22, PT, PT, R22, 0x40, RZ ;  /* 0x0000004016167810 */ /* 0x002fe40007ffe0ff */
[----:B--2---:R-:W-:-:S04]  /*1810*/  IADD3 R4, PT, PT, R5, R4, R3 ;  /* 0x0000000405047210 */ /* 0x004fc80007ffe003 */
[----:B------:R-:W-:-:S04]  /*1820*/  IADD3 R4, PT, PT, R7, R6, R4 ;  /* 0x0000000607047210 */ /* 0x000fc80007ffe004 */
[----:B---3--:R-:W-:-:S04]  /*1830*/  IADD3 R4, PT, PT, R9, R8, R4 ;  /* 0x0000000809047210 */ /* 0x008fc80007ffe004 */
[----:B------:R-:W-:-:S04]  /*1840*/  IADD3 R4, PT, PT, R11, R10, R4 ;  /* 0x0000000a0b047210 */ /* 0x000fc80007ffe004 */
[----:B0-----:R-:W-:-:S04]  /*1850*/  IADD3 R4, PT, PT, R13, R12, R4 ;  /* 0x0000000c0d047210 */ /* 0x001fc80007ffe004 */
[----:B------:R-:W-:-:S04]  /*1860*/  IADD3 R4, PT, PT, R15, R14, R4 ;  /* 0x0000000e0f047210 */ /* 0x000fc80007ffe004 */
[----:B----4-:R-:W-:-:S04]  /*1870*/  IADD3 R4, PT, PT, R17, R16, R4 ;  /* 0x0000001011047210 */ /* 0x010fc80007ffe004 */
[----:B------:R-:W-:Y:S01]  /*1880*/  IADD3 R3, PT, PT, R19, R18, R4 ;  /* 0x0000001213037210 */ /* 0x000fe20007ffe004 */
[----:B------:R-:W-:Y:S06]  /*1890*/  @P0 BRA `(.L_x_13) ;  /* 0xfffffffc00c00947 */ /* 0x000fec000383ffff */
.L_x_12:
[----:B------:R-:W-:Y:S05]  /*18a0*/  @!P1 BRA `(.L_x_14) ;  /* 0x0000000000789947 */ /* 0x000fea0003800000 */
[----:B------:R-:W-:Y:S02]  /*18b0*/  ISETP.GE.U32.AND P0, PT, R24, 0x8, PT ;  /* 0x000000081800780c */ /* 0x000fe40003f06070 */
[----:B0-----:R-:W-:-:S04]  /*18c0*/  LOP3.LUT R13, R2, 0x7, RZ, 0xc0, !PT ;  /* 0x00000007020d7812 */ /* 0x001fc800078ec0ff */
[----:B------:R-:W-:-:S07]  /*18d0*/  ISETP.NE.AND P1, PT, R13, RZ, PT ;  /* 0x000000ff0d00720c */ /* 0x000fce0003f25270 */
[----:B------:R-:W-:Y:S06]  /*18e0*/  @!P0 BRA `(.L_x_15) ;  /* 0x0000000000208947 */ /* 0x000fec0003800000 */
[C---:B------:R-:W-:Y:S01]  /*18f0*/  LEA R12, R21.reuse, R20, 0x2 ;  /* 0x00000014150c7211 */ /* 0x040fe200078e10ff */
[----:B------:R-:W-:-:S04]  /*1900*/  VIADD R21, R21, 0x8 ;  /* 0x0000000815157836 */ /* 0x000fc80000000000 */
[----:B--2---:R-:W0:Y:S04]  /*1910*/  LDS.128 R4, [R12] ;  /* 0x000000000c047984 */ /* 0x004e280000000c00 */
[----:B------:R-:W2:Y:S01]  /*1920*/  LDS.128 R8, [R12+0x10] ;  /* 0x000010000c087984 */ /* 0x000ea20000000c00 */
[----:B0-----:R-:W-:-:S04]  /*1930*/  IADD3 R4, PT, PT, R5, R4, R3 ;  /* 0x0000000405047210 */ /* 0x001fc80007ffe003 */
[----:B------:R-:W-:-:S04]  /*1940*/  IADD3 R4, PT, PT, R7, R6, R4 ;  /* 0x0000000607047210 */ /* 0x000fc80007ffe004 */
[----:B--2---:R-:W-:-:S04]  /*1950*/  IADD3 R4, PT, PT, R9, R8, R4 ;  /* 0x0000000809047210 */ /* 0x004fc80007ffe004 */
[----:B------:R-:W-:-:S07]  /*1960*/  IADD3 R3, PT, PT, R11, R10, R4 ;  /* 0x0000000a0b037210 */ /* 0x000fce0007ffe004 */
.L_x_15:
[----:B------:R-:W-:Y:S05]  /*1970*/  @!P1 BRA `(.L_x_14) ;  /* 0x0000000000449947 */ /* 0x000fea0003800000 */
[----:B------:R-:W-:Y:S02]  /*1980*/  ISETP.GE.U32.AND P0, PT, R13, 0x4, PT ;  /* 0x000000040d00780c */ /* 0x000fe40003f06070 */
[----:B------:R-:W-:-:S04]  /*1990*/  LOP3.LUT R2, R2, 0x3, RZ, 0xc0, !PT ;  /* 0x0000000302027812 */ /* 0x000fc800078ec0ff */
[----:B------:R-:W-:-:S07]  /*19a0*/  ISETP.NE.AND P1, PT, R2, RZ, PT ;  /* 0x000000ff0200720c */ /* 0x000fce0003f25270 */
[C---:B--2---:R-:W-:Y:S02]  /*19b0*/  @P0 LEA R4, R21.reuse, R20, 0x2 ;  /* 0x0000001415040211 */ /* 0x044fe400078e10ff */
[----:B------:R-:W-:-:S04]  /*19c0*/  @P0 IADD3 R21, PT, PT, R21, 0x4, RZ ;  /* 0x0000000415150810 */ /* 0x000fc80007ffe0ff */
[----:B------:R-:W0:Y:S02]  /*19d0*/  @P0 LDS.128 R4, [R4] ;  /* 0x0000000004040984 */ /* 0x000e240000000c00 */
[----:B0-----:R-:W-:-:S04]  /*19e0*/  @P0 IADD3 R5, PT, PT, R5, R4, R3 ;  /* 0x0000000405050210 */ /* 0x001fc80007ffe003 */
[----:B------:R-:W-:Y:S01]  /*19f0*/  @P0 IADD3 R3, PT, PT, R7, R6, R5 ;  /* 0x0000000607030210 */ /* 0x000fe20007ffe005 */
[----:B------:R-:W-:Y:S06]  /*1a00*/  @!P1 BRA `(.L_x_14) ;  /* 0x0000000000209947 */ /* 0x000fec0003800000 */
[----:B------:R-:W-:Y:S01]  /*1a10*/  LEA R20, R21, R20, 0x2 ;  /* 0x0000001415147211 */ /* 0x000fe200078e10ff */
[----:B------:R-:W-:-:S07]  /*1a20*/  IMAD.MOV R2, RZ, RZ, -R2 ;  /* 0x000000ffff027224 */ /* 0x000fce00078e0a02 */
.L_x_16:
[----:B------:R0:W2:Y:S01]  /*1a30*/  LDS R4, [R20] ;  /* 0x0000000014047984 */ /* 0x0000a20000000800 */
[----:B------:R-:W-:-:S04]  /*1a40*/  IADD3 R2, PT, PT, R2, 0x1, RZ ;  /* 0x0000000102027810 */ /* 0x000fc80007ffe0ff */
[----:B------:R-:W-:Y:S02]  /*1a50*/  ISETP.NE.AND P0, PT, R2, RZ, PT ;  /* 0x000000ff0200720c */ /* 0x000fe40003f05270 */
[----:B0-----:R-:W-:Y:S02]  /*1a60*/  IADD3 R20, PT, PT, R20, 0x4, RZ ;  /* 0x0000000414147810 */ /* 0x001fe40007ffe0ff */
[----:B--2---:R-:W-:-:S09]  /*1a70*/  IADD3 R3, PT, PT, R4, R3, RZ ;  /* 0x0000000304037210 */ /* 0x004fd20007ffe0ff */
[----:B------:R-:W-:Y:S05]  /*1a80*/  @P0 BRA `(.L_x_16) ;  /* 0xfffffffc00e80947 */ /* 0x000fea000383ffff */
.L_x_14:
[----:B--2---:R-:W2:Y:S02]  /*1a90*/  LDC.64 R4, c[0x0][0x390] ;  /* 0x0000e400ff047b82 */ /* 0x004ea40000000a00 */
[----:B--2---:R-:W-:-:S05]  /*1aa0*/  IMAD.WIDE.U32 R4, R0, 0x4, R4 ;  /* 0x0000000400047825 */ /* 0x004fca00078e0004 */
[----:B------:R-:W-:Y:S01]  /*1ab0*/  STG.E desc[UR4][R4.64], R3 ;  /* 0x0000000304007986 */ /* 0x000fe2000c101904 */
[----:B------:R-:W-:Y:S05]  /*1ac0*/  EXIT ;  /* 0x000000000000794d */ /* 0x000fea0003800000 */
.L_x_17:
[----:B------:R-:W-:-:S00]  /*1ad0*/  BRA `(.L_x_17) ;  /* 0xfffffffc00fc7947 */ /* 0x000fc0000383ffff */
[----:B------:R-:W-:-:S00]  /*1ae0*/  NOP ;  /* 0x0000000000007918 */ /* 0x000fc00000000000 */
        /* <DEDUP_REMOVED lines=9> */
.L_x_18:


//--------------------- .nv.shared._Z24count_samples_in_circlesPfS_Piii --------------------------
	.section	.nv.shared._Z24count_samples_in_circlesPfS_Piii,"aw",@nobits
	.sectionflags	@""
	.align	4
.nv.shared._Z24count_samples_in_circlesPfS_Piii:
	.zero		3024


//--------------------- .nv.shared.reserved.0     --------------------------
	.section	.nv.shared.reserved.0,"aw",@nobits
	.weak		__nv_reservedSMEM_offset_0_alias
	.size		__nv_reservedSMEM_offset_0_alias, 0, 64
	.other		__nv_reservedSMEM_offset_0_alias,@"STO_CUDA_RESERVED_SHARED STV_DEFAULT"
__nv_reservedSMEM_offset_0_alias:
	.zero		0
	.zero		64


//--------------------- .nv.constant0._Z24count_samples_in_circlesPfS_Piii --------------------------
	.section	.nv.constant0._Z24count_samples_in_circlesPfS_Piii,"a",@progbits
	.sectionflags	@""
	.align	4
.nv.constant0._Z24count_samples_in_circlesPfS_Piii:
	.zero		928


//--------------------- SYMBOLS --------------------------

	.type		.nv.reservedSmem.offset0,@object
	.size		.nv.reservedSmem.offset0,0x4
	.type		.nv.reservedSmem.cap,@object
	.size		.nv.reservedSmem.cap,0x4
